	.target	sm_90a

	.elftype	@"ET_EXEC"


//--------------------- .note.nv.tkinfo           --------------------------
	.section	.note.nv.tkinfo,"",@"SHT_NOTE"
	.sectionflags	@"SHF_NOTE_NV_TKINFO"
	.tkinfo
        /*0018*/ 	.word	0x00000002
        /*0030*/ 	.string	""
        /*0030*/ 	.string	"ptxas"
        /*0030*/ 	.string	"Cuda compilation tools, release 13.0, V13.0.88"
        /*0030*/ 	.string	"Build cuda_13.0.r13.0/compiler.36424714_0"
        /*0030*/ 	.string	"-arch sm_90a -m 64 "



//--------------------- .note.nv.cuinfo           --------------------------
	.section	.note.nv.cuinfo,"",@"SHT_NOTE"
	.sectionflags	@"SHF_NOTE_NV_CUINFO"
        /*0018*/ 	.short	0x0002
        /*001a*/ 	.short	0x005a
        /*001c*/ 	.short	0x0082
	.zero		2


//--------------------- .nv.info                  --------------------------
	.section	.nv.info,"",@"SHT_CUDA_INFO"
	.align	4


	//----- nvinfo : EIATTR_REGCOUNT
	.align		4
        /*0000*/ 	.byte	0x04, 0x2f
        /*0002*/ 	.short	(.L_15 - .L_14)
	.align		4
.L_14:
        /*0004*/ 	.word	index@(_ZN7cutlass13device_kernelINS_4gemm6kernel13GemmUniversalIN4cute5tupleIJiiiiEEENS1_10collective13CollectiveMmaINS1_34MainloopSm90TmaGmmaWarpSpecializedILi2ENS5_IJNS4_1CILi1EEENSA_ILi8EEESB_EEENS1_35KernelTmaWarpSpecializedCooperativeEEENS5_IJNSA_ILi128EEENSA_ILi64EEESG_EEENS_10tfloat32_tENS5_IJlSB_lEEESJ_SK_NS4_8TiledMMAINS4_8MMA_AtomIJNS4_4SM904GMMA29MMA_64x64x8_F32TF32TF32_SS_TNILNSO_7ScaleInE1ELSQ_1EEEEEENS4_6LayoutINS5_IJNSA_ILi2EEESB_SB_EEENS5_IJSB_NSA_ILi0EEESW_EEEEENS5_IJNS4_10UnderscoreESZ_SZ_EEEEENS4_23SM90_TMA_LOAD_MULTICASTENS4_14ComposedLayoutINS4_7SwizzleILi3ELi4ELi3EEENS4_18smem_ptr_flag_bitsILi32EEENST_INS5_IJSC_NSA_ILi32EEEEEENS5_IJS18_SB_EEEEEEEvNS4_8identityENS4_13SM90_TMA_LOADES1C_vS1D_EENS_8epilogue10collective6detail29Sm90TmaWarpSpecializedAdapterINS1H_15DefaultEpilogueISJ_SK_SK_NS1G_6thread17LinearCombinationISJ_Li1EffLNS1L_9ScaleType4KindE0ELNS_15FloatRoundStyleE2ESJ_EENS1_15EpilogueDefaultEEEEEvvEEEEvNT_6ParamsE)
        /*0008*/ 	.word	0x000000a8


	//----- nvinfo : EIATTR_FRAME_SIZE
	.align		4
.L_15:
        /*000c*/ 	.byte	0x04, 0x11
        /*000e*/ 	.short	(.L_17 - .L_16)
	.align		4
.L_16:
        /*0010*/ 	.word	index@(_ZN7cutlass13device_kernelINS_4gemm6kernel13GemmUniversalIN4cute5tupleIJiiiiEEENS1_10collective13CollectiveMmaINS1_34MainloopSm90TmaGmmaWarpSpecializedILi2ENS5_IJNS4_1CILi1EEENSA_ILi8EEESB_EEENS1_35KernelTmaWarpSpecializedCooperativeEEENS5_IJNSA_ILi128EEENSA_ILi64EEESG_EEENS_10tfloat32_tENS5_IJlSB_lEEESJ_SK_NS4_8TiledMMAINS4_8MMA_AtomIJNS4_4SM904GMMA29MMA_64x64x8_F32TF32TF32_SS_TNILNSO_7ScaleInE1ELSQ_1EEEEEENS4_6LayoutINS5_IJNSA_ILi2EEESB_SB_EEENS5_IJSB_NSA_ILi0EEESW_EEEEENS5_IJNS4_10UnderscoreESZ_SZ_EEEEENS4_23SM90_TMA_LOAD_MULTICASTENS4_14ComposedLayoutINS4_7SwizzleILi3ELi4ELi3EEENS4_18smem_ptr_flag_bitsILi32EEENST_INS5_IJSC_NSA_ILi32EEEEEENS5_IJS18_SB_EEEEEEEvNS4_8identityENS4_13SM90_TMA_LOADES1C_vS1D_EENS_8epilogue10collective6detail29Sm90TmaWarpSpecializedAdapterINS1H_15DefaultEpilogueISJ_SK_SK_NS1G_6thread17LinearCombinationISJ_Li1EffLNS1L_9ScaleType4KindE0ELNS_15FloatRoundStyleE2ESJ_EENS1_15EpilogueDefaultEEEEEvvEEEEvNT_6ParamsE)
        /*0014*/ 	.word	0x00000000


	//----- nvinfo : EIATTR_MIN_STACK_SIZE
	.align		4
.L_17:
        /*0018*/ 	.byte	0x04, 0x12
        /*001a*/ 	.short	(.L_19 - .L_18)
	.align		4
.L_18:
        /*001c*/ 	.word	index@(_ZN7cutlass13device_kernelINS_4gemm6kernel13GemmUniversalIN4cute5tupleIJiiiiEEENS1_10collective13CollectiveMmaINS1_34MainloopSm90TmaGmmaWarpSpecializedILi2ENS5_IJNS4_1CILi1EEENSA_ILi8EEESB_EEENS1_35KernelTmaWarpSpecializedCooperativeEEENS5_IJNSA_ILi128EEENSA_ILi64EEESG_EEENS_10tfloat32_tENS5_IJlSB_lEEESJ_SK_NS4_8TiledMMAINS4_8MMA_AtomIJNS4_4SM904GMMA29MMA_64x64x8_F32TF32TF32_SS_TNILNSO_7ScaleInE1ELSQ_1EEEEEENS4_6LayoutINS5_IJNSA_ILi2EEESB_SB_EEENS5_IJSB_NSA_ILi0EEESW_EEEEENS5_IJNS4_10UnderscoreESZ_SZ_EEEEENS4_23SM90_TMA_LOAD_MULTICASTENS4_14ComposedLayoutINS4_7SwizzleILi3ELi4ELi3EEENS4_18smem_ptr_flag_bitsILi32EEENST_INS5_IJSC_NSA_ILi32EEEEEENS5_IJS18_SB_EEEEEEEvNS4_8identityENS4_13SM90_TMA_LOADES1C_vS1D_EENS_8epilogue10collective6detail29Sm90TmaWarpSpecializedAdapterINS1H_15DefaultEpilogueISJ_SK_SK_NS1G_6thread17LinearCombinationISJ_Li1EffLNS1L_9ScaleType4KindE0ELNS_15FloatRoundStyleE2ESJ_EENS1_15EpilogueDefaultEEEEEvvEEEEvNT_6ParamsE)
        /*0020*/ 	.word	0x00000000
.L_19:


//--------------------- .nv.compat                --------------------------
	.section	.nv.compat,"",@"SHT_CUDA_COMPAT_INFO"
	.align	4
        /*0000*/ 	.byte	0x02, 0x09, 0x01, 0x00, 0x02, 0x02, 0x04, 0x00, 0x02, 0x05, 0x05, 0x00, 0x03, 0x07, 0x01, 0x01
        /*0010*/ 	.byte	0x02, 0x03, 0x01, 0x00, 0x02, 0x06, 0x01, 0x00, 0x04, 0x0b, 0x08, 0x00, 0x00, 0x00, 0x00, 0x00
        /*0020*/ 	.byte	0x00, 0x00, 0x00, 0x00


//--------------------- .nv.info._ZN7cutlass13device_kernelINS_4gemm6kernel13GemmUniversalIN4cute5tupleIJiiiiEEENS1_10collective13CollectiveMmaINS1_34MainloopSm90TmaGmmaWarpSpecializedILi2ENS5_IJNS4_1CILi1EEENSA_ILi8EEESB_EEENS1_35KernelTmaWarpSpecializedCooperativeEEENS5_IJNSA_ILi128EEENSA_ILi64EEESG_EEENS_10tfloat32_tENS5_IJlSB_lEEESJ_SK_NS4_8TiledMMAINS4_8MMA_AtomIJNS4_4SM904GMMA29MMA_64x64x8_F32TF32TF32_SS_TNILNSO_7ScaleInE1ELSQ_1EEEEEENS4_6LayoutINS5_IJNSA_ILi2EEESB_SB_EEENS5_IJSB_NSA_ILi0EEESW_EEEEENS5_IJNS4_10UnderscoreESZ_SZ_EEEEENS4_23SM90_TMA_LOAD_MULTICASTENS4_14ComposedLayoutINS4_7SwizzleILi3ELi4ELi3EEENS4_18smem_ptr_flag_bitsILi32EEENST_INS5_IJSC_NSA_ILi32EEEEEENS5_IJS18_SB_EEEEEEEvNS4_8identityENS4_13SM90_TMA_LOADES1C_vS1D_EENS_8epilogue10collective6detail29Sm90TmaWarpSpecializedAdapterINS1H_15DefaultEpilogueISJ_SK_SK_NS1G_6thread17LinearCombinationISJ_Li1EffLNS1L_9ScaleType4KindE0ELNS_15FloatRoundStyleE2ESJ_EENS1_15EpilogueDefaultEEEEEvvEEEEvNT_6ParamsE --------------------------
	.section	.nv.info._ZN7cutlass13device_kernelINS_4gemm6kernel13GemmUniversalIN4cute5tupleIJiiiiEEENS1_10collective13CollectiveMmaINS1_34MainloopSm90TmaGmmaWarpSpecializedILi2ENS5_IJNS4_1CILi1EEENSA_ILi8EEESB_EEENS1_35KernelTmaWarpSpecializedCooperativeEEENS5_IJNSA_ILi128EEENSA_ILi64EEESG_EEENS_10tfloat32_tENS5_IJlSB_lEEESJ_SK_NS4_8TiledMMAINS4_8MMA_AtomIJNS4_4SM904GMMA29MMA_64x64x8_F32TF32TF32_SS_TNILNSO_7ScaleInE1ELSQ_1EEEEEENS4_6LayoutINS5_IJNSA_ILi2EEESB_SB_EEENS5_IJSB_NSA_ILi0EEESW_EEEEENS5_IJNS4_10UnderscoreESZ_SZ_EEEEENS4_23SM90_TMA_LOAD_MULTICASTENS4_14ComposedLayoutINS4_7SwizzleILi3ELi4ELi3EEENS4_18smem_ptr_flag_bitsILi32EEENST_INS5_IJSC_NSA_ILi32EEEEEENS5_IJS18_SB_EEEEEEEvNS4_8identityENS4_13SM90_TMA_LOADES1C_vS1D_EENS_8epilogue10collective6detail29Sm90TmaWarpSpecializedAdapterINS1H_15DefaultEpilogueISJ_SK_SK_NS1G_6thread17LinearCombinationISJ_Li1EffLNS1L_9ScaleType4KindE0ELNS_15FloatRoundStyleE2ESJ_EENS1_15EpilogueDefaultEEEEEvvEEEEvNT_6ParamsE,"",@"SHT_CUDA_INFO"
	.sectionflags	@""
	.align	4


	//----- nvinfo : EIATTR_CUDA_API_VERSION
	.align		4
        /*0000*/ 	.byte	0x04, 0x37
        /*0002*/ 	.short	(.L_21 - .L_20)
.L_20:
        /*0004*/ 	.word	0x00000082


	//----- nvinfo : EIATTR_KPARAM_INFO
	.align		4
.L_21:
        /*0008*/ 	.byte	0x04, 0x17
        /*000a*/ 	.short	(.L_23 - .L_22)
.L_22:
        /*000c*/ 	.word	0x00000000
        /*0010*/ 	.short	0x0000
        /*0012*/ 	.short	0x0070
        /*0014*/ 	.byte	0x00, 0xf0, 0x01, 0x10


	//----- nvinfo : EIATTR_SPARSE_MMA_MASK
	.align		4
.L_23:
        /*0018*/ 	.byte	0x03, 0x50
        /*001a*/ 	.short	0x0000


	//----- nvinfo : EIATTR_MAXREG_COUNT
	.align		4
        /*001c*/ 	.byte	0x03, 0x1b
        /*001e*/ 	.short	0x00a8


	//----- nvinfo : EIATTR_NUM_BARRIERS
	.align		4
        /*0020*/ 	.byte	0x02, 0x4c
        /*0022*/ 	.byte	0x01
	.zero		1


	//----- nvinfo : EIATTR_EXTERNS
	.align		4
        /*0024*/ 	.byte	0x04, 0x0f
        /*0026*/ 	.short	(.L_25 - .L_24)


	//   ....[0]....
	.align		4
.L_24:
        /*0028*/ 	.word	index@(__assertfail)


	//----- nvinfo : EIATTR_MERCURY_ISA_VERSION
	.align		4
.L_25:
        /*002c*/ 	.byte	0x03, 0x5f
        /*002e*/ 	.short	0x0101


	//----- nvinfo : EIATTR_INT_WARP_WIDE_INSTR_OFFSETS
	.align		4
        /*0030*/ 	.byte	0x04, 0x31
        /*0032*/ 	.short	(.L_27 - .L_26)


	//   ....[0]....
.L_26:
        /*0034*/ 	.word	0x000003f0


	//   ....[1]....
        /*0038*/ 	.word	0x00000410


	//   ....[2]....
        /*003c*/ 	.word	0x000005e0


	//   ....[3]....
        /*0040*/ 	.word	0x000028c0


	//----- nvinfo : EIATTR_COOP_GROUP_MASK_REGIDS
	.align		4
.L_27:
        /*0044*/ 	.byte	0x04, 0x29
        /*0046*/ 	.short	(.L_29 - .L_28)


	//   ....[0]....
.L_28:
        /*0048*/ 	.word	0xffffffff


	//   ....[1]....
        /*004c*/ 	.word	0xffffffff


	//   ....[2]....
        /*0050*/ 	.word	0xffffffff


	//   ....[3]....
        /*0054*/ 	.word	0xffffffff


	//   ....[4]....
        /*0058*/ 	.word	0xffffffff


	//   ....[5]....
        /*005c*/ 	.word	0xffffffff


	//----- nvinfo : EIATTR_COOP_GROUP_INSTR_OFFSETS
	.align		4
.L_29:
        /*0060*/ 	.byte	0x04, 0x28
        /*0062*/ 	.short	(.L_31 - .L_30)


	//   ....[0]....
.L_30:
        /*0064*/ 	.word	0x00000060


	//   ....[1]....
        /*0068*/ 	.word	0x00000070


	//   ....[2]....
        /*006c*/ 	.word	0x00000130


	//   ....[3]....
        /*0070*/ 	.word	0x00000290


	//   ....[4]....
        /*0074*/ 	.word	0x00000750


	//   ....[5]....
        /*0078*/ 	.word	0x000013d0


	//----- nvinfo : EIATTR_REG_RECONFIG
	.align		4
.L_31:
        /*007c*/ 	.byte	0x01, 0x54
	.zero		2


	//----- nvinfo : EIATTR_SYSCALL_OFFSETS
	.align		4
        /*0080*/ 	.byte	0x04, 0x46
        /*0082*/ 	.short	(.L_33 - .L_32)


	//   ....[0]....
.L_32:
        /*0084*/ 	.word	0x000015c0


	//----- nvinfo : EIATTR_MBARRIER_INSTR_OFFSETS
	.align		4
.L_33:
        /*0088*/ 	.byte	0x04, 0x39
        /*008a*/ 	.short	(.L_35 - .L_34)


	//   ....[0]....
.L_34:
        /*008c*/ 	.word	0x00000230
        /*0090*/ 	.word	0x000000ff
        /*0094*/ 	.word	0x00000000
        /*0098*/ 	.short	0x0100
        /*009a*/ 	.byte	0x08
	.zero		1


	//   ....[1]....
        /*009c*/ 	.word	0x00000240
        /*00a0*/ 	.word	0x000000ff
        /*00a4*/ 	.word	0x00000010
        /*00a8*/ 	.short	0x0100
        /*00aa*/ 	.byte	0x08
	.zero		1


	//   ....[2]....
        /*00ac*/ 	.word	0x00000250
        /*00b0*/ 	.word	0x000000ff
        /*00b4*/ 	.word	0x00000008
        /*00b8*/ 	.short	0x0100
        /*00ba*/ 	.byte	0x08
	.zero		1


	//   ....[3]....
        /*00bc*/ 	.word	0x00000260
        /*00c0*/ 	.word	0x000000ff
        /*00c4*/ 	.word	0x00000018
        /*00c8*/ 	.short	0x0100
        /*00ca*/ 	.byte	0x08
	.zero		1


	//   ....[4]....
        /*00cc*/ 	.word	0x00000680
        /*00d0*/ 	.word	0x000000ff
        /*00d4*/ 	.word	0x00000030
        /*00d8*/ 	.short	0x0100
        /*00da*/ 	.byte	0x06
	.zero		1


	//   ....[5]....
        /*00dc*/ 	.word	0x00000700
        /*00e0*/ 	.word	0x000000ff
        /*00e4*/ 	.word	0x00000038
        /*00e8*/ 	.short	0x0100
        /*00ea*/ 	.byte	0x06
	.zero		1


	//   ....[6]....
        /*00ec*/ 	.word	0x00001680
        /*00f0*/ 	.word	0x00000003
        /*00f4*/ 	.word	0x00000000
        /*00f8*/ 	.short	0x010a
        /*00fa*/ 	.byte	0x3f
	.zero		1


	//   ....[7]....
        /*00fc*/ 	.word	0x000016e0
        /*0100*/ 	.word	0x00000003
        /*0104*/ 	.word	0x00000000
        /*0108*/ 	.short	0x010a
        /*010a*/ 	.byte	0x3f
	.zero		1


	//   ....[8]....
        /*010c*/ 	.word	0x00001f90
        /*0110*/ 	.word	0x00000005
        /*0114*/ 	.word	0x00000000
        /*0118*/ 	.short	0x010a
        /*011a*/ 	.byte	0x3f
	.zero		1


	//   ....[9]....
        /*011c*/ 	.word	0x00001fd0
        /*0120*/ 	.word	0x00000005
        /*0124*/ 	.word	0x00000000
        /*0128*/ 	.short	0x010a
        /*012a*/ 	.byte	0x3f
	.zero		1


	//   ....[10]....
        /*012c*/ 	.word	0x00002770
        /*0130*/ 	.word	0x00000004
        /*0134*/ 	.word	0x00000000
        /*0138*/ 	.short	0x0101
        /*013a*/ 	.byte	0x3f
	.zero		1


	//   ....[11]....
        /*013c*/ 	.word	0x00002930
        /*0140*/ 	.word	0x00000000
        /*0144*/ 	.word	0x00000000
        /*0148*/ 	.short	0x0101
        /*014a*/ 	.byte	0x3f
	.zero		1


	//   ....[12]....
        /*014c*/ 	.word	0x00005bb0
        /*0150*/ 	.word	0x00000014
        /*0154*/ 	.word	0x00000010
        /*0158*/ 	.short	0x010a
        /*015a*/ 	.byte	0x3f
	.zero		1


	//   ....[13]....
        /*015c*/ 	.word	0x00006190
        /*0160*/ 	.word	0x00000006
        /*0164*/ 	.word	0x00000038
        /*0168*/ 	.short	0x0101
        /*016a*/ 	.byte	0x3f
	.zero		1


	//   ....[14]....
        /*016c*/ 	.word	0x000068b0
        /*0170*/ 	.word	0x00000007
        /*0174*/ 	.word	0x00000000
        /*0178*/ 	.short	0x010a
        /*017a*/ 	.byte	0x3f
	.zero		1


	//   ....[15]....
        /*017c*/ 	.word	0x00006930
        /*0180*/ 	.word	0x00000005
        /*0184*/ 	.word	0x00000000
        /*0188*/ 	.short	0x010a
        /*018a*/ 	.byte	0x3f
	.zero		1


	//   ....[16]....
        /*018c*/ 	.word	0x00006990
        /*0190*/ 	.word	0x00000003
        /*0194*/ 	.word	0x00000000
        /*0198*/ 	.short	0x010a
        /*019a*/ 	.byte	0x3f
	.zero		1


	//   ....[17]....
        /*019c*/ 	.word	0x000069e0
        /*01a0*/ 	.word	0x00000005
        /*01a4*/ 	.word	0x00000000
        /*01a8*/ 	.short	0x010a
        /*01aa*/ 	.byte	0x3f
	.zero		1


	//   ....[18]....
        /*01ac*/ 	.word	0x00006ab0
        /*01b0*/ 	.word	0x00000014
        /*01b4*/ 	.word	0x00000010
        /*01b8*/ 	.short	0x010a
        /*01ba*/ 	.byte	0x3f
	.zero		1


	//   ....[19]....
        /*01bc*/ 	.word	0x00006b80
        /*01c0*/ 	.word	0x00000007
        /*01c4*/ 	.word	0x00000000
        /*01c8*/ 	.short	0x010a
        /*01ca*/ 	.byte	0x3f
	.zero		1


	//----- nvinfo : EIATTR_NUM_MBARRIERS
	.align		4
.L_35:
        /*01cc*/ 	.byte	0x03, 0x38
        /*01ce*/ 	.short	0x0006


	//----- nvinfo : EIATTR_EXIT_INSTR_OFFSETS
	.align		4
        /*01d0*/ 	.byte	0x04, 0x1c
        /*01d2*/ 	.short	(.L_37 - .L_36)


	//   ....[0]....
.L_36:
        /*01d4*/ 	.word	0x00000920


	//   ....[1]....
        /*01d8*/ 	.word	0x00001130


	//   ....[2]....
        /*01dc*/ 	.word	0x00005340


	//   ....[3]....
        /*01e0*/ 	.word	0x000058a0


	//   ....[4]....
        /*01e4*/ 	.word	0x00006980


	//----- nvinfo : EIATTR_MAX_THREADS
	.align		4
.L_37:
        /*01e8*/ 	.byte	0x04, 0x05
        /*01ea*/ 	.short	(.L_39 - .L_38)
.L_38:
        /*01ec*/ 	.word	0x00000180
        /*01f0*/ 	.word	0x00000001
        /*01f4*/ 	.word	0x00000001


	//----- nvinfo : EIATTR_CRS_STACK_SIZE
	.align		4
.L_39:
        /*01f8*/ 	.byte	0x04, 0x1e
        /*01fa*/ 	.short	(.L_41 - .L_40)
.L_40:
        /*01fc*/ 	.word	0x00000000


	//----- nvinfo : EIATTR_CBANK_PARAM_SIZE
	.align		4
.L_41:
        /*0200*/ 	.byte	0x03, 0x19
        /*0202*/ 	.short	0x0470


	//----- nvinfo : EIATTR_PARAM_CBANK
	.align		4
        /*0204*/ 	.byte	0x04, 0x0a
        /*0206*/ 	.short	(.L_43 - .L_42)
	.align		4
.L_42:
        /*0208*/ 	.word	index@(.nv.constant0._ZN7cutlass13device_kernelINS_4gemm6kernel13GemmUniversalIN4cute5tupleIJiiiiEEENS1_10collective13CollectiveMmaINS1_34MainloopSm90TmaGmmaWarpSpecializedILi2ENS5_IJNS4_1CILi1EEENSA_ILi8EEESB_EEENS1_35KernelTmaWarpSpecializedCooperativeEEENS5_IJNSA_ILi128EEENSA_ILi64EEESG_EEENS_10tfloat32_tENS5_IJlSB_lEEESJ_SK_NS4_8TiledMMAINS4_8MMA_AtomIJNS4_4SM904GMMA29MMA_64x64x8_F32TF32TF32_SS_TNILNSO_7ScaleInE1ELSQ_1EEEEEENS4_6LayoutINS5_IJNSA_ILi2EEESB_SB_EEENS5_IJSB_NSA_ILi0EEESW_EEEEENS5_IJNS4_10UnderscoreESZ_SZ_EEEEENS4_23SM90_TMA_LOAD_MULTICASTENS4_14ComposedLayoutINS4_7SwizzleILi3ELi4ELi3EEENS4_18smem_ptr_flag_bitsILi32EEENST_INS5_IJSC_NSA_ILi32EEEEEENS5_IJS18_SB_EEEEEEEvNS4_8identityENS4_13SM90_TMA_LOADES1C_vS1D_EENS_8epilogue10collective6detail29Sm90TmaWarpSpecializedAdapterINS1H_15DefaultEpilogueISJ_SK_SK_NS1G_6thread17LinearCombinationISJ_Li1EffLNS1L_9ScaleType4KindE0ELNS_15FloatRoundStyleE2ESJ_EENS1_15EpilogueDefaultEEEEEvvEEEEvNT_6ParamsE)
        /*020c*/ 	.short	0x0210
        /*020e*/ 	.short	0x0470


	//----- nvinfo : EIATTR_SW_WAR
	.align		4
.L_43:
        /*0210*/ 	.byte	0x04, 0x36
        /*0212*/ 	.short	(.L_45 - .L_44)
.L_44:
        /*0214*/ 	.word	0x00000008
.L_45:


//--------------------- .nv.callgraph             --------------------------
	.section	.nv.callgraph,"",@"SHT_CUDA_CALLGRAPH"
	.align	4
	.sectionentsize	8
	.align		4
        /*0000*/ 	.word	0x00000000
	.align		4
        /*0004*/ 	.word	0xffffffff
	.align		4
        /*0008*/ 	.word	index@(_ZN7cutlass13device_kernelINS_4gemm6kernel13GemmUniversalIN4cute5tupleIJiiiiEEENS1_10collective13CollectiveMmaINS1_34MainloopSm90TmaGmmaWarpSpecializedILi2ENS5_IJNS4_1CILi1EEENSA_ILi8EEESB_EEENS1_35KernelTmaWarpSpecializedCooperativeEEENS5_IJNSA_ILi128EEENSA_ILi64EEESG_EEENS_10tfloat32_tENS5_IJlSB_lEEESJ_SK_NS4_8TiledMMAINS4_8MMA_AtomIJNS4_4SM904GMMA29MMA_64x64x8_F32TF32TF32_SS_TNILNSO_7ScaleInE1ELSQ_1EEEEEENS4_6LayoutINS5_IJNSA_ILi2EEESB_SB_EEENS5_IJSB_NSA_ILi0EEESW_EEEEENS5_IJNS4_10UnderscoreESZ_SZ_EEEEENS4_23SM90_TMA_LOAD_MULTICASTENS4_14ComposedLayoutINS4_7SwizzleILi3ELi4ELi3EEENS4_18smem_ptr_flag_bitsILi32EEENST_INS5_IJSC_NSA_ILi32EEEEEENS5_IJS18_SB_EEEEEEEvNS4_8identityENS4_13SM90_TMA_LOADES1C_vS1D_EENS_8epilogue10collective6detail29Sm90TmaWarpSpecializedAdapterINS1H_15DefaultEpilogueISJ_SK_SK_NS1G_6thread17LinearCombinationISJ_Li1EffLNS1L_9ScaleType4KindE0ELNS_15FloatRoundStyleE2ESJ_EENS1_15EpilogueDefaultEEEEEvvEEEEvNT_6ParamsE)
	.align		4
        /*000c*/ 	.word	index@(__assertfail)
	.align		4
        /*0010*/ 	.word	0x00000000
	.align		4
        /*0014*/ 	.word	0xfffffffe
	.align		4
        /*0018*/ 	.word	0x00000000
	.align		4
        /*001c*/ 	.word	0xfffffffd
	.align		4
        /*0020*/ 	.word	0x00000000
	.align		4
        /*0024*/ 	.word	0xfffffffc


//--------------------- .nv.constant4             --------------------------
	.section	.nv.constant4,"a",@progbits
	.align	8
	.align		8
.nv.constant4:
        /*0000*/ 	.dword	__assertfail
	.align		8
        /*0008*/ 	.dword	__unnamed_1
	.align		8
        /*0010*/ 	.dword	_ZN40_INTERNAL_ae026f79_4_k_cu_4d6289bd_325614cuda3std3__45__cpo5beginE
	.align		8
        /*0018*/ 	.dword	_ZN40_INTERNAL_ae026f79_4_k_cu_4d6289bd_325614cuda3std3__45__cpo3endE
	.align		8
        /*0020*/ 	.dword	_ZN40_INTERNAL_ae026f79_4_k_cu_4d6289bd_325614cuda3std3__45__cpo6cbeginE
	.align		8
        /*0028*/ 	.dword	_ZN40_INTERNAL_ae026f79_4_k_cu_4d6289bd_325614cuda3std3__45__cpo4cendE
	.align		8
        /*0030*/ 	.dword	_ZN40_INTERNAL_ae026f79_4_k_cu_4d6289bd_325614cuda3std3__442_GLOBAL__N__ae026f79_4_k_cu_4d6289bd_325616ignoreE
	.align		8
        /*0038*/ 	.dword	_ZN40_INTERNAL_ae026f79_4_k_cu_4d6289bd_325614cuda3std3__419piecewise_constructE
	.align		8
        /*0040*/ 	.dword	_ZN40_INTERNAL_ae026f79_4_k_cu_4d6289bd_325614cuda3std3__48in_placeE
	.align		8
        /*0048*/ 	.dword	_ZN40_INTERNAL_ae026f79_4_k_cu_4d6289bd_325614cuda3std6ranges3__45__cpo4swapE
	.align		8
        /*0050*/ 	.dword	_ZN40_INTERNAL_ae026f79_4_k_cu_4d6289bd_325614cuda3std6ranges3__45__cpo9iter_moveE
	.align		8
        /*0058*/ 	.dword	_ZN40_INTERNAL_ae026f79_4_k_cu_4d6289bd_325614cute7productE
	.align		8
        /*0060*/ 	.dword	_ZN40_INTERNAL_ae026f79_4_k_cu_4d6289bd_325614cute1_E
	.align		8
        /*0068*/ 	.dword	$str$22
	.align		8
        /*0070*/ 	.dword	$str$23


//--------------------- .text._ZN7cutlass13device_kernelINS_4gemm6kernel13GemmUniversalIN4cute5tupleIJiiiiEEENS1_10collective13CollectiveMmaINS1_34MainloopSm90TmaGmmaWarpSpecializedILi2ENS5_IJNS4_1CILi1EEENSA_ILi8EEESB_EEENS1_35KernelTmaWarpSpecializedCooperativeEEENS5_IJNSA_ILi128EEENSA_ILi64EEESG_EEENS_10tfloat32_tENS5_IJlSB_lEEESJ_SK_NS4_8TiledMMAINS4_8MMA_AtomIJNS4_4SM904GMMA29MMA_64x64x8_F32TF32TF32_SS_TNILNSO_7ScaleInE1ELSQ_1EEEEEENS4_6LayoutINS5_IJNSA_ILi2EEESB_SB_EEENS5_IJSB_NSA_ILi0EEESW_EEEEENS5_IJNS4_10UnderscoreESZ_SZ_EEEEENS4_23SM90_TMA_LOAD_MULTICASTENS4_14ComposedLayoutINS4_7SwizzleILi3ELi4ELi3EEENS4_18smem_ptr_flag_bitsILi32EEENST_INS5_IJSC_NSA_ILi32EEEEEENS5_IJS18_SB_EEEEEEEvNS4_8identityENS4_13SM90_TMA_LOADES1C_vS1D_EENS_8epilogue10collective6detail29Sm90TmaWarpSpecializedAdapterINS1H_15DefaultEpilogueISJ_SK_SK_NS1G_6thread17LinearCombinationISJ_Li1EffLNS1L_9ScaleType4KindE0ELNS_15FloatRoundStyleE2ESJ_EENS1_15EpilogueDefaultEEEEEvvEEEEvNT_6ParamsE --------------------------
	.section	.text._ZN7cutlass13device_kernelINS_4gemm6kernel13GemmUniversalIN4cute5tupleIJiiiiEEENS1_10collective13CollectiveMmaINS1_34MainloopSm90TmaGmmaWarpSpecializedILi2ENS5_IJNS4_1CILi1EEENSA_ILi8EEESB_EEENS1_35KernelTmaWarpSpecializedCooperativeEEENS5_IJNSA_ILi128EEENSA_ILi64EEESG_EEENS_10tfloat32_tENS5_IJlSB_lEEESJ_SK_NS4_8TiledMMAINS4_8MMA_AtomIJNS4_4SM904GMMA29MMA_64x64x8_F32TF32TF32_SS_TNILNSO_7ScaleInE1ELSQ_1EEEEEENS4_6LayoutINS5_IJNSA_ILi2EEESB_SB_EEENS5_IJSB_NSA_ILi0EEESW_EEEEENS5_IJNS4_10UnderscoreESZ_SZ_EEEEENS4_23SM90_TMA_LOAD_MULTICASTENS4_14ComposedLayoutINS4_7SwizzleILi3ELi4ELi3EEENS4_18smem_ptr_flag_bitsILi32EEENST_INS5_IJSC_NSA_ILi32EEEEEENS5_IJS18_SB_EEEEEEEvNS4_8identityENS4_13SM90_TMA_LOADES1C_vS1D_EENS_8epilogue10collective6detail29Sm90TmaWarpSpecializedAdapterINS1H_15DefaultEpilogueISJ_SK_SK_NS1G_6thread17LinearCombinationISJ_Li1EffLNS1L_9ScaleType4KindE0ELNS_15FloatRoundStyleE2ESJ_EENS1_15EpilogueDefaultEEEEEvvEEEEvNT_6ParamsE,"ax",@progbits
	.align	128
.text._ZN7cutlass13device_kernelINS_4gemm6kernel13GemmUniversalIN4cute5tupleIJiiiiEEENS1_10collective13CollectiveMmaINS1_34MainloopSm90TmaGmmaWarpSpecializedILi2ENS5_IJNS4_1CILi1EEENSA_ILi8EEESB_EEENS1_35KernelTmaWarpSpecializedCooperativeEEENS5_IJNSA_ILi128EEENSA_ILi64EEESG_EEENS_10tfloat32_tENS5_IJlSB_lEEESJ_SK_NS4_8TiledMMAINS4_8MMA_AtomIJNS4_4SM904GMMA29MMA_64x64x8_F32TF32TF32_SS_TNILNSO_7ScaleInE1ELSQ_1EEEEEENS4_6LayoutINS5_IJNSA_ILi2EEESB_SB_EEENS5_IJSB_NSA_ILi0EEESW_EEEEENS5_IJNS4_10UnderscoreESZ_SZ_EEEEENS4_23SM90_TMA_LOAD_MULTICASTENS4_14ComposedLayoutINS4_7SwizzleILi3ELi4ELi3EEENS4_18smem_ptr_flag_bitsILi32EEENST_INS5_IJSC_NSA_ILi32EEEEEENS5_IJS18_SB_EEEEEEEvNS4_8identityENS4_13SM90_TMA_LOADES1C_vS1D_EENS_8epilogue10collective6detail29Sm90TmaWarpSpecializedAdapterINS1H_15DefaultEpilogueISJ_SK_SK_NS1G_6thread17LinearCombinationISJ_Li1EffLNS1L_9ScaleType4KindE0ELNS_15FloatRoundStyleE2ESJ_EENS1_15EpilogueDefaultEEEEEvvEEEEvNT_6ParamsE:
        .type           _ZN7cutlass13device_kernelINS_4gemm6kernel13GemmUniversalIN4cute5tupleIJiiiiEEENS1_10collective13CollectiveMmaINS1_34MainloopSm90TmaGmmaWarpSpecializedILi2ENS5_IJNS4_1CILi1EEENSA_ILi8EEESB_EEENS1_35KernelTmaWarpSpecializedCooperativeEEENS5_IJNSA_ILi128EEENSA_ILi64EEESG_EEENS_10tfloat32_tENS5_IJlSB_lEEESJ_SK_NS4_8TiledMMAINS4_8MMA_AtomIJNS4_4SM904GMMA29MMA_64x64x8_F32TF32TF32_SS_TNILNSO_7ScaleInE1ELSQ_1EEEEEENS4_6LayoutINS5_IJNSA_ILi2EEESB_SB_EEENS5_IJSB_NSA_ILi0EEESW_EEEEENS5_IJNS4_10UnderscoreESZ_SZ_EEEEENS4_23SM90_TMA_LOAD_MULTICASTENS4_14ComposedLayoutINS4_7SwizzleILi3ELi4ELi3EEENS4_18smem_ptr_flag_bitsILi32EEENST_INS5_IJSC_NSA_ILi32EEEEEENS5_IJS18_SB_EEEEEEEvNS4_8identityENS4_13SM90_TMA_LOADES1C_vS1D_EENS_8epilogue10collective6detail29Sm90TmaWarpSpecializedAdapterINS1H_15DefaultEpilogueISJ_SK_SK_NS1G_6thread17LinearCombinationISJ_Li1EffLNS1L_9ScaleType4KindE0ELNS_15FloatRoundStyleE2ESJ_EENS1_15EpilogueDefaultEEEEEvvEEEEvNT_6ParamsE,@function
        .size           _ZN7cutlass13device_kernelINS_4gemm6kernel13GemmUniversalIN4cute5tupleIJiiiiEEENS1_10collective13CollectiveMmaINS1_34MainloopSm90TmaGmmaWarpSpecializedILi2ENS5_IJNS4_1CILi1EEENSA_ILi8EEESB_EEENS1_35KernelTmaWarpSpecializedCooperativeEEENS5_IJNSA_ILi128EEENSA_ILi64EEESG_EEENS_10tfloat32_tENS5_IJlSB_lEEESJ_SK_NS4_8TiledMMAINS4_8MMA_AtomIJNS4_4SM904GMMA29MMA_64x64x8_F32TF32TF32_SS_TNILNSO_7ScaleInE1ELSQ_1EEEEEENS4_6LayoutINS5_IJNSA_ILi2EEESB_SB_EEENS5_IJSB_NSA_ILi0EEESW_EEEEENS5_IJNS4_10UnderscoreESZ_SZ_EEEEENS4_23SM90_TMA_LOAD_MULTICASTENS4_14ComposedLayoutINS4_7SwizzleILi3ELi4ELi3EEENS4_18smem_ptr_flag_bitsILi32EEENST_INS5_IJSC_NSA_ILi32EEEEEENS5_IJS18_SB_EEEEEEEvNS4_8identityENS4_13SM90_TMA_LOADES1C_vS1D_EENS_8epilogue10collective6detail29Sm90TmaWarpSpecializedAdapterINS1H_15DefaultEpilogueISJ_SK_SK_NS1G_6thread17LinearCombinationISJ_Li1EffLNS1L_9ScaleType4KindE0ELNS_15FloatRoundStyleE2ESJ_EENS1_15EpilogueDefaultEEEEEvvEEEEvNT_6ParamsE,(.L_x_129 - _ZN7cutlass13device_kernelINS_4gemm6kernel13GemmUniversalIN4cute5tupleIJiiiiEEENS1_10collective13CollectiveMmaINS1_34MainloopSm90TmaGmmaWarpSpecializedILi2ENS5_IJNS4_1CILi1EEENSA_ILi8EEESB_EEENS1_35KernelTmaWarpSpecializedCooperativeEEENS5_IJNSA_ILi128EEENSA_ILi64EEESG_EEENS_10tfloat32_tENS5_IJlSB_lEEESJ_SK_NS4_8TiledMMAINS4_8MMA_AtomIJNS4_4SM904GMMA29MMA_64x64x8_F32TF32TF32_SS_TNILNSO_7ScaleInE1ELSQ_1EEEEEENS4_6LayoutINS5_IJNSA_ILi2EEESB_SB_EEENS5_IJSB_NSA_ILi0EEESW_EEEEENS5_IJNS4_10UnderscoreESZ_SZ_EEEEENS4_23SM90_TMA_LOAD_MULTICASTENS4_14ComposedLayoutINS4_7SwizzleILi3ELi4ELi3EEENS4_18smem_ptr_flag_bitsILi32EEENST_INS5_IJSC_NSA_ILi32EEEEEENS5_IJS18_SB_EEEEEEEvNS4_8identityENS4_13SM90_TMA_LOADES1C_vS1D_EENS_8epilogue10collective6detail29Sm90TmaWarpSpecializedAdapterINS1H_15DefaultEpilogueISJ_SK_SK_NS1G_6thread17LinearCombinationISJ_Li1EffLNS1L_9ScaleType4KindE0ELNS_15FloatRoundStyleE2ESJ_EENS1_15EpilogueDefaultEEEEEvvEEEEvNT_6ParamsE)
        .other          _ZN7cutlass13device_kernelINS_4gemm6kernel13GemmUniversalIN4cute5tupleIJiiiiEEENS1_10collective13CollectiveMmaINS1_34MainloopSm90TmaGmmaWarpSpecializedILi2ENS5_IJNS4_1CILi1EEENSA_ILi8EEESB_EEENS1_35KernelTmaWarpSpecializedCooperativeEEENS5_IJNSA_ILi128EEENSA_ILi64EEESG_EEENS_10tfloat32_tENS5_IJlSB_lEEESJ_SK_NS4_8TiledMMAINS4_8MMA_AtomIJNS4_4SM904GMMA29MMA_64x64x8_F32TF32TF32_SS_TNILNSO_7ScaleInE1ELSQ_1EEEEEENS4_6LayoutINS5_IJNSA_ILi2EEESB_SB_EEENS5_IJSB_NSA_ILi0EEESW_EEEEENS5_IJNS4_10UnderscoreESZ_SZ_EEEEENS4_23SM90_TMA_LOAD_MULTICASTENS4_14ComposedLayoutINS4_7SwizzleILi3ELi4ELi3EEENS4_18smem_ptr_flag_bitsILi32EEENST_INS5_IJSC_NSA_ILi32EEEEEENS5_IJS18_SB_EEEEEEEvNS4_8identityENS4_13SM90_TMA_LOADES1C_vS1D_EENS_8epilogue10collective6detail29Sm90TmaWarpSpecializedAdapterINS1H_15DefaultEpilogueISJ_SK_SK_NS1G_6thread17LinearCombinationISJ_Li1EffLNS1L_9ScaleType4KindE0ELNS_15FloatRoundStyleE2ESJ_EENS1_15EpilogueDefaultEEEEEvvEEEEvNT_6ParamsE,@"STO_CUDA_ENTRY STV_DEFAULT"
_ZN7cutlass13device_kernelINS_4gemm6kernel13GemmUniversalIN4cute5tupleIJiiiiEEENS1_10collective13CollectiveMmaINS1_34MainloopSm90TmaGmmaWarpSpecializedILi2ENS5_IJNS4_1CILi1EEENSA_ILi8EEESB_EEENS1_35KernelTmaWarpSpecializedCooperativeEEENS5_IJNSA_ILi128EEENSA_ILi64EEESG_EEENS_10tfloat32_tENS5_IJlSB_lEEESJ_SK_NS4_8TiledMMAINS4_8MMA_AtomIJNS4_4SM904GMMA29MMA_64x64x8_F32TF32TF32_SS_TNILNSO_7ScaleInE1ELSQ_1EEEEEENS4_6LayoutINS5_IJNSA_ILi2EEESB_SB_EEENS5_IJSB_NSA_ILi0EEESW_EEEEENS5_IJNS4_10UnderscoreESZ_SZ_EEEEENS4_23SM90_TMA_LOAD_MULTICASTENS4_14ComposedLayoutINS4_7SwizzleILi3ELi4ELi3EEENS4_18smem_ptr_flag_bitsILi32EEENST_INS5_IJSC_NSA_ILi32EEEEEENS5_IJS18_SB_EEEEEEEvNS4_8identityENS4_13SM90_TMA_LOADES1C_vS1D_EENS_8epilogue10collective6detail29Sm90TmaWarpSpecializedAdapterINS1H_15DefaultEpilogueISJ_SK_SK_NS1G_6thread17LinearCombinationISJ_Li1EffLNS1L_9ScaleType4KindE0ELNS_15FloatRoundStyleE2ESJ_EENS1_15EpilogueDefaultEEEEEvvEEEEvNT_6ParamsE:
[----:B------:R-:W0:Y:S01]  /*0000*/  LDC R1, c[0x0][0x28] ;  /* 0x00000a00ff017b82 */ /* 0x000e220000000800 */
[----:B------:R-:W1:Y:S01]  /*0010*/  S2R R62, SR_TID.X ;  /* 0x00000000003e7919 */ /* 0x000e620000002100 */
[----:B------:R-:W-:Y:S01]  /*0020*/  ELECT P0, URZ, PT ;  /* 0x00000000003f782f */ /* 0x000fe20003800000 */
[----:B------:R-:W-:Y:S01]  /*0030*/  BSSY B0, `(.L_x_0) ;  /* 0x000000f000007945 */ /* 0x000fe20003800000 */
[--C-:B-1----:R-:W-:Y:S02]  /*0040*/  SHF.R.U32.HI R0, RZ, 0x5, R62.reuse ;  /* 0x00000005ff007819 */ /* 0x102fe4000001163e */
[----:B------:R-:W-:-:S03]  /*0050*/  SHF.R.U32.HI R6, RZ, 0x7, R62 ;  /* 0x00000007ff067819 */ /* 0x000fc6000001163e */
[----:B------:R-:W1:Y:S04]  /*0060*/  SHFL.IDX PT, R3, R0, RZ, 0x1f ;  /* 0x00001fff00037589 */ /* 0x000e6800000e0000 */
[----:B------:R2:W3:Y:S01]  /*0070*/  SHFL.IDX PT, R2, R6, RZ, 0x1f ;  /* 0x00001fff06027589 */ /* 0x0004e200000e0000 */
[----:B-1----:R-:W-:-:S13]  /*0080*/  ISETP.NE.OR P0, PT, R3, RZ, !P0 ;  /* 0x000000ff0300720c */ /* 0x002fda0004705670 */
[----:B0-23--:R-:W-:Y:S05]  /*0090*/  @P0 BRA `(.L_x_1) ;  /* 0x0000000000200947 */ /* 0x00dfea0003800000 */
[----:B------:R-:W-:Y:S02]  /*00a0*/  ULDC.64 UR4, c[0x0][0x198] ;  /* 0x0000660000047ab9 */ /* 0x000fe40000000a00 */
[----:B------:R-:W-:Y:S02]  /*00b0*/  UIADD3 UR6, UP0, UR4, 0xf0, URZ ;  /* 0x000000f004067890 */ /* 0x000fe4000ff1e03f */
[----:B------:R-:W-:Y:S02]  /*00c0*/  UIADD3 UR4, UP1, UR4, 0x1f0, URZ ;  /* 0x000001f004047890 */ /* 0x000fe4000ff3e03f */
[----:B------:R-:W-:Y:S02]  /*00d0*/  UIADD3.X UR7, URZ, UR5, URZ, UP0, !UPT ;  /* 0x000000053f077290 */ /* 0x000fe400087fe43f */
[----:B------:R-:W-:-:S07]  /*00e0*/  UIADD3.X UR5, URZ, UR5, URZ, UP1, !UPT ;  /* 0x000000053f057290 */ /* 0x000fce0008ffe43f */
[----:B------:R0:W-:Y:S02]  /*00f0*/  UTMACCTL.PF [UR6] ;  /* 0x00000000060079b9 */ /* 0x0001e40008040000 */
[----:B------:R0:W-:Y:S02]  /*0100*/  UTMACCTL.PF [UR4] ;  /* 0x00000000040079b9 */ /* 0x0001e40008040000 */
[----:B0-----:R-:W-:Y:S01]  /*0110*/  NOP ;  /* 0x0000000000007918 */ /* 0x001fe20000000000 */
.L_x_1:
[----:B------:R-:W-:Y:S05]  /*0120*/  BSYNC B0 ;  /* 0x0000000000007941 */ /* 0x000fea0003800000 */
.L_x_0:
[----:B------:R-:W0:Y:S02]  /*0130*/  SHFL.IDX PT, R5, R0, RZ, 0x1f ;  /* 0x00001fff00057589 */ /* 0x000e2400000e0000 */
[----:B0-----:R-:W-:-:S13]  /*0140*/  ISETP.NE.AND P0, PT, R5, RZ, PT ;  /* 0x000000ff0500720c */ /* 0x001fda0003f05270 */
[----:B------:R-:W-:Y:S05]  /*0150*/  @P0 BRA `(.L_x_2) ;  /* 0x0000000000480947 */ /* 0x000fea0003800000 */
[----:B------:R-:W0:Y:S01]  /*0160*/  S2UR UR8, SR_CgaCtaId ;  /* 0x00000000000879c3 */ /* 0x000e220000008800 */
[----:B------:R-:W-:Y:S01]  /*0170*/  UMOV UR4, 0x400 ;  /* 0x0000040000047882 */ /* 0x000fe20000000000 */
[----:B------:R-:W-:Y:S01]  /*0180*/  UMOV UR5, 0x1 ;  /* 0x0000000100057882 */ /* 0x000fe20000000000 */
[----:B------:R-:W-:Y:S01]  /*0190*/  UMOV UR6, 0x10 ;  /* 0x0000001000067882 */ /* 0x000fe20000000000 */
[----:B------:R-:W-:Y:S01]  /*01a0*/  ELECT P0, URZ, PT ;  /* 0x00000000003f782f */ /* 0x000fe20003800000 */
[----:B------:R-:W-:-:S04]  /*01b0*/  UIADD3 UR6, -UR6, 0x100000, URZ ;  /* 0x0010000006067890 */ /* 0x000fc8000fffe13f */
[----:B------:R-:W-:Y:S02]  /*01c0*/  USHF.L.U32 UR7, UR6, 0xb, URZ ;  /* 0x0000000b06077899 */ /* 0x000fe4000800063f */
[----:B------:R-:W-:Y:S02]  /*01d0*/  USHF.L.U32 UR6, UR6, 0x1, URZ ;  /* 0x0000000106067899 */ /* 0x000fe4000800063f */
[----:B0-----:R-:W-:Y:S02]  /*01e0*/  ULEA UR8, UR8, UR4, 0x18 ;  /* 0x0000000408087291 */ /* 0x001fe4000f8ec03f */
[----:B------:R-:W-:-:S04]  /*01f0*/  UIADD3 UR4, -UR5, 0x100000, URZ ;  /* 0x0010000005047890 */ /* 0x000fc8000fffe13f */
[----:B------:R-:W-:Y:S02]  /*0200*/  USHF.L.U32 UR5, UR4, 0xb, URZ ;  /* 0x0000000b04057899 */ /* 0x000fe4000800063f */
[----:B------:R-:W-:Y:S01]  /*0210*/  USHF.L.U32 UR4, UR4, 0x1, URZ ;  /* 0x0000000104047899 */ /* 0x000fe2000800063f */
[----:B------:R-:W0:Y:S11]  /*0220*/  FENCE.VIEW.ASYNC.S ;  /* 0x00000000000073c6 */ /* 0x000e360000000000 */
[----:B0-----:R0:W1:Y:S01]  /*0230*/  SYNCS.EXCH.64 URZ, [UR8], UR4 ;  /* 0x00000004083f75b2 */ /* 0x0010620008000100 */
[----:B------:R0:W2:Y:S01]  /*0240*/  SYNCS.EXCH.64 URZ, [UR8+0x10], UR6 ;  /* 0x00001006083f75b2 */ /* 0x0000a20008000100 */
[----:B------:R0:W3:Y:S01]  /*0250*/  SYNCS.EXCH.64 URZ, [UR8+0x8], UR4 ;  /* 0x00000804083f75b2 */ /* 0x0000e20008000100 */
[----:B------:R0:W4:Y:S01]  /*0260*/  SYNCS.EXCH.64 URZ, [UR8+0x18], UR6 ;  /* 0x00001806083f75b2 */ /* 0x0001220008000100 */
[----:B------:R-:W-:Y:S01]  /*0270*/  NOP ;  /* 0x0000000000007918 */ /* 0x000fe20000000000 */
.L_x_2:
[----:B------:R-:W-:Y:S01]  /*0280*/  SHF.R.S32.HI R7, RZ, 0x1f, R62 ;  /* 0x0000001fff077819 */ /* 0x000fe2000001143e */
[----:B------:R-:W5:Y:S01]  /*0290*/  SHFL.IDX PT, R0, R0, RZ, 0x1f ;  /* 0x00001fff00007589 */ /* 0x000f6200000e0000 */
[----:B0-----:R-:W0:Y:S01]  /*02a0*/  S2UR UR8, SR_CTAID.X ;  /* 0x00000000000879c3 */ /* 0x001e220000002500 */
[----:B------:R-:W-:Y:S02]  /*02b0*/  ELECT P0, URZ, PT ;  /* 0x00000000003f782f */ /* 0x000fe40003800000 */
[----:B------:R-:W-:Y:S01]  /*02c0*/  LEA.HI R7, R7, R62, RZ, 0x7 ;  /* 0x0000003e07077211 */ /* 0x000fe200078f38ff */
[----:B------:R-:W1:Y:S01]  /*02d0*/  S2R R4, SR_CTAID.Y ;  /* 0x0000000000047919 */ /* 0x000e620000002600 */
[----:B------:R-:W-:Y:S01]  /*02e0*/  ULDC UR4, c[0x0][0x154] ;  /* 0x0000550000047ab9 */ /* 0x000fe20000000800 */
[----:B------:R-:W-:Y:S01]  /*02f0*/  NOP ;  /* 0x0000000000007918 */ /* 0x000fe20000000000 */
[----:B------:R-:W-:Y:S01]  /*0300*/  LOP3.LUT R7, R7, 0xffffff80, RZ, 0xc0, !PT ;  /* 0xffffff8007077812 */ /* 0x000fe200078ec0ff */
[----:B------:R-:W-:Y:S01]  /*0310*/  NOP ;  /* 0x0000000000007918 */ /* 0x000fe20000000000 */
[----:B------:R-:W2:Y:S03]  /*0320*/  LDC R14, c[0x0][0x140] ;  /* 0x00005000ff0e7b82 */ /* 0x000ea60000000800 */
[----:B------:R-:W-:-:S05]  /*0330*/  IMAD.IADD R7, R62, 0x1, -R7 ;  /* 0x000000013e077824 */ /* 0x000fca00078e0a07 */
[----:B------:R-:W-:Y:S01]  /*0340*/  SHF.R.S32.HI R8, RZ, 0x1f, R7 ;  /* 0x0000001fff087819 */ /* 0x000fe20000011407 */
[----:B------:R-:W3:Y:S01]  /*0350*/  LDC R12, c[0x0][0x144] ;  /* 0x00005100ff0c7b82 */ /* 0x000ee20000000800 */
[----:B------:R-:W-:Y:S02]  /*0360*/  LOP3.LUT P2, RZ, R7, 0x7, RZ, 0xc0, !PT ;  /* 0x0000000707ff7812 */ /* 0x000fe4000784c0ff */
[----:B------:R-:W-:Y:S02]  /*0370*/  LEA.HI R8, R8, R7, RZ, 0x3 ;  /* 0x0000000708087211 */ /* 0x000fe400078f18ff */
[----:B-----5:R-:W-:Y:S02]  /*0380*/  ISETP.NE.OR P0, PT, R0, RZ, !P0 ;  /* 0x000000ff0000720c */ /* 0x020fe40004705670 */
[--C-:B------:R-:W-:Y:S02]  /*0390*/  SHF.R.S32.HI R0, RZ, 0x3, R8.reuse ;  /* 0x00000003ff007819 */ /* 0x100fe40000011408 */
[----:B------:R-:W-:-:S02]  /*03a0*/  SHF.R.S32.HI R9, RZ, 0x1f, R8 ;  /* 0x0000001fff097819 */ /* 0x000fc40000011408 */
[----:B------:R-:W-:Y:S02]  /*03b0*/  SHF.R.S32.HI R8, RZ, 0x1f, R5 ;  /* 0x0000001fff087819 */ /* 0x000fe40000011405 */
[----:B------:R-:W-:Y:S02]  /*03c0*/  LEA.HI R9, R9, R0, RZ, 0x2 ;  /* 0x0000000009097211 */ /* 0x000fe400078f10ff */
[----:B------:R-:W-:Y:S02]  /*03d0*/  LEA.HI R8, R8, R5, RZ, 0x2 ;  /* 0x0000000508087211 */ /* 0x000fe400078f10ff */
[----:B-1----:R-:W-:Y:S01]  /*03e0*/  I2FP.F32.U32 R11, R4 ;  /* 0x00000004000b7245 */ /* 0x002fe20000201000 */
[----:B------:R-:W-:Y:S01]  /*03f0*/  VOTEU.ALL UP0, P0 ;  /* 0x00000000003f7886 */ /* 0x000fe20000000000 */
[----:B------:R-:W-:Y:S01]  /*0400*/  LOP3.LUT R10, R8, 0x3ffffffc, RZ, 0xc0, !PT ;  /* 0x3ffffffc080a7812 */ /* 0x000fe200078ec0ff */
[----:B------:R-:W-:Y:S01]  /*0410*/  VOTEU.ALL UP1, P0 ;  /* 0x00000000003f7886 */ /* 0x000fe20000020000 */
[----:B------:R-:W-:Y:S01]  /*0420*/  LOP3.LUT R9, R9, 0xfffffffc, RZ, 0xc0, !PT ;  /* 0xfffffffc09097812 */ /* 0x000fe200078ec0ff */
[----:B------:R-:W-:Y:S01]  /*0430*/  FMUL R13, R11, UR4 ;  /* 0x000000040b0d7c20 */ /* 0x000fe20008400000 */
[----:B------:R-:W1:Y:S01]  /*0440*/  @!UP0 S2UR UR7, SR_CgaCtaId ;  /* 0x00000000000789c3 */ /* 0x000e620000008800 */
[----:B------:R-:W-:Y:S01]  /*0450*/  IMAD.IADD R11, R5, 0x1, -R10 ;  /* 0x00000001050b7824 */ /* 0x000fe200078e0a0a */
[----:B0-----:R-:W-:Y:S01]  /*0460*/  I2FP.F32.U32 R10, UR8 ;  /* 0x00000008000a7c45 */ /* 0x001fe20008201000 */
[----:B------:R-:W-:Y:S01]  /*0470*/  IMAD.IADD R8, R0, 0x1, -R9 ;  /* 0x0000000100087824 */ /* 0x000fe200078e0a09 */
[----:B------:R-:W-:Y:S01]  /*0480*/  ULDC UR4, c[0x0][0x150] ;  /* 0x0000540000047ab9 */ /* 0x000fe20000000800 */
[----:B------:R-:W0:Y:S01]  /*0490*/  F2I.U32.TRUNC.NTZ R13, R13 ;  /* 0x0000000d000d7305 */ /* 0x000e22000020f000 */
[----:B------:R-:W-:Y:S01]  /*04a0*/  SHF.R.S32.HI R0, RZ, 0x1f, R3 ;  /* 0x0000001fff007819 */ /* 0x000fe20000011403 */
[----:B------:R-:W-:Y:S01]  /*04b0*/  FMUL R10, R10, UR4 ;  /* 0x000000040a0a7c20 */ /* 0x000fe20008400000 */
[----:B------:R-:W5:Y:S01]  /*04c0*/  LDC R9, c[0x0][0x148] ;  /* 0x00005200ff097b82 */ /* 0x000f620000000800 */
[----:B------:R-:W-:Y:S01]  /*04d0*/  IMAD R8, R11, 0x4, R8 ;  /* 0x000000040b087824 */ /* 0x000fe200078e0208 */
[----:B------:R-:W-:Y:S01]  /*04e0*/  LEA.HI R0, R0, R3, RZ, 0x2 ;  /* 0x0000000300007211 */ /* 0x000fe200078f10ff */
[----:B------:R-:W-:Y:S01]  /*04f0*/  UMOV UR4, 0x20 ;  /* 0x0000002000047882 */ /* 0x000fe20000000000 */
[----:B------:R-:W-:Y:S01]  /*0500*/  @!UP0 UMOV UR6, 0x400 ;  /* 0x0000040000068882 */ /* 0x000fe20000000000 */
[----:B------:R-:W4:Y:S01]  /*0510*/  F2I.U32.TRUNC.NTZ R10, R10 ;  /* 0x0000000a000a7305 */ /* 0x000f22000020f000 */
[----:B------:R-:W-:Y:S01]  /*0520*/  LOP3.LUT R0, R0, 0xfffffffc, RZ, 0xc0, !PT ;  /* 0xfffffffc00007812 */ /* 0x000fe200078ec0ff */
[----:B------:R-:W-:Y:S01]  /*0530*/  IMAD.SHL.U32 R19, R8, 0x4, RZ ;  /* 0x0000000408137824 */ /* 0x000fe200078e00ff */
[----:B------:R-:W-:-:S04]  /*0540*/  @!UP0 UIADD3 UR4, -UR4, 0x100000, URZ ;  /* 0x0010000004048890 */ /* 0x000fc8000fffe13f */
[----:B------:R-:W-:Y:S02]  /*0550*/  @!UP0 USHF.L.U32 UR5, UR4, 0xb, URZ ;  /* 0x0000000b04058899 */ /* 0x000fe4000800063f */
[----:B------:R-:W-:Y:S01]  /*0560*/  @!UP0 USHF.L.U32 UR4, UR4, 0x1, URZ ;  /* 0x0000000104048899 */ /* 0x000fe2000800063f */
[----:B--2---:R-:W-:Y:S01]  /*0570*/  ISETP.EQ.U32.AND P3, PT, R14, 0x1, PT ;  /* 0x000000010e00780c */ /* 0x004fe20003f62070 */
[----:B------:R-:W-:Y:S01]  /*0580*/  IMAD.IADD R3, R3, 0x1, -R0 ;  /* 0x0000000103037824 */ /* 0x000fe200078e0a00 */
[----:B------:R-:W-:Y:S01]  /*0590*/  LOP3.LUT R19, R8, 0xc, R19, 0x78, !PT ;  /* 0x0000000c08137812 */ /* 0x000fe200078e7813 */
[----:B0-----:R-:W-:Y:S02]  /*05a0*/  IMAD.MOV R22, RZ, RZ, -R13 ;  /* 0x000000ffff167224 */ /* 0x001fe400078e0a0d */
[----:B------:R-:W-:Y:S01]  /*05b0*/  VIADD R8, R2, 0xffffffff ;  /* 0xffffffff02087836 */ /* 0x000fe20000000000 */
[----:B-1----:R-:W-:Y:S01]  /*05c0*/  @!UP0 ULEA UR6, UR7, UR6, 0x18 ;  /* 0x0000000607068291 */ /* 0x002fe2000f8ec03f */
[----:B------:R-:W-:Y:S01]  /*05d0*/  ISETP.NE.AND P1, PT, R3, 0x3, PT ;  /* 0x000000030300780c */ /* 0x000fe20003f25270 */
[----:B------:R-:W-:Y:S01]  /*05e0*/  VOTEU.ALL UP0, P0 ;  /* 0x00000000003f7886 */ /* 0x000fe20000000000 */
[----:B------:R-:W-:Y:S01]  /*05f0*/  ISETP.LT.U32.AND P0, PT, R19, 0x8, !P2 ;  /* 0x000000081300780c */ /* 0x000fe20005701070 */
[----:B----4-:R-:W-:Y:S01]  /*0600*/  IMAD.MOV R7, RZ, RZ, -R10 ;  /* 0x000000ffff077224 */ /* 0x010fe200078e0a0a */
[----:B------:R-:W-:-:S02]  /*0610*/  ISETP.EQ.OR P1, PT, R3, RZ, !P1 ;  /* 0x000000ff0300720c */ /* 0x000fc40004f22670 */
[----:B------:R-:W-:Y:S01]  /*0620*/  ISETP.GE.U32.AND P5, PT, R8, 0x2, PT ;  /* 0x000000020800780c */ /* 0x000fe20003fa6070 */
[----:B-----5:R-:W-:Y:S01]  /*0630*/  IMAD R0, R9, R22, R4 ;  /* 0x0000001609007224 */ /* 0x020fe200078e0204 */
[----:B------:R-:W-:Y:S01]  /*0640*/  ISETP.EQ.AND P1, PT, R2, RZ, P1 ;  /* 0x000000ff0200720c */ /* 0x000fe20000f22270 */
[----:B---3--:R-:W-:Y:S01]  /*0650*/  IMAD R7, R12, R7, UR8 ;  /* 0x000000080c077e24 */ /* 0x008fe2000f8e0207 */
[----:B------:R-:W-:Y:S01]  /*0660*/  ISETP.NE.AND P2, PT, R2, RZ, PT ;  /* 0x000000ff0200720c */ /* 0x000fe20003f45270 */
[----:B------:R-:W0:Y:S02]  /*0670*/  FENCE.VIEW.ASYNC.S ;  /* 0x00000000000073c6 */ /* 0x000e240000000000 */
[----:B0-----:R0:W1:Y:S01]  /*0680*/  @!UP0 SYNCS.EXCH.64 URZ, [UR6+0x30], UR4 ;  /* 0x00003004063f85b2 */ /* 0x0010620008000100 */
[----:B------:R-:W-:Y:S02]  /*0690*/  ISETP.NE.AND P4, PT, R0, R19, PT ;  /* 0x000000130000720c */ /* 0x000fe40003f85270 */
[----:B------:R-:W-:-:S02]  /*06a0*/  SEL R18, RZ, 0x1, !P1 ;  /* 0x00000001ff127807 */ /* 0x000fc40004800000 */
[----:B------:R-:W-:Y:S02]  /*06b0*/  ISETP.EQ.OR P4, PT, R7, RZ, !P4 ;  /* 0x000000ff0700720c */ /* 0x000fe40006782670 */
[----:B------:R-:W-:Y:S02]  /*06c0*/  LOP3.LUT R0, R62, 0x7f, RZ, 0xc0, !PT ;  /* 0x0000007f3e007812 */ /* 0x000fe400078ec0ff */
[----:B------:R-:W-:Y:S02]  /*06d0*/  PLOP3.LUT P0, PT, P0, P4, PT, 0x80, 0x0 ;  /* 0x000000000000781c */ /* 0x000fe40000709070 */
[----:B------:R-:W-:Y:S02]  /*06e0*/  SEL R18, R18, 0x2, P5 ;  /* 0x0000000212127807 */ /* 0x000fe40002800000 */
[----:B------:R-:W-:Y:S01]  /*06f0*/  P2R R68, PR, RZ, 0x1 ;  /* 0x00000001ff447803 */ /* 0x000fe20000000000 */
[----:B------:R0:W2:Y:S01]  /*0700*/  @!UP1 SYNCS.EXCH.64 URZ, [UR6+0x38], UR4 ;  /* 0x00003804063f95b2 */ /* 0x0000a20008000100 */
[----:B------:R-:W-:Y:S01]  /*0710*/  NOP ;  /* 0x0000000000007918 */ /* 0x000fe20000000000 */
[----:B------:R-:W-:Y:S06]  /*0720*/  @!P3 BRA `(.L_x_3) ;  /* 0x000000000008b947 */ /* 0x000fec0003800000 */
[----:B-12---:R-:W-:Y:S01]  /*0730*/  UCGABAR_ARV ;  /* 0x00000000000079c7 */ /* 0x006fe20008000000 */
[----:B------:R-:W-:Y:S05]  /*0740*/  BRA `(.L_x_4) ;  /* 0x0000000000047947 */ /* 0x000fea0003800000 */
.L_x_3:
[----:B-12---:R-:W-:Y:S01]  /*0750*/  NOP ;  /* 0x0000000000007918 */ /* 0x006fe20000000000 */
.L_x_4:
[----:B------:R-:W1:Y:S01]  /*0760*/  LDC R2, c[0x0][0x65c] ;  /* 0x00019700ff027b82 */ /* 0x000e620000000800 */
[----:B------:R-:W-:Y:S02]  /*0770*/  IMAD.U32 R10, RZ, RZ, UR8 ;  /* 0x00000008ff0a7e24 */ /* 0x000fe4000f8e00ff */
[----:B------:R-:W-:Y:S01]  /*0780*/  IMAD.MOV.U32 R11, RZ, RZ, RZ ;  /* 0x000000ffff0b7224 */ /* 0x000fe200078e00ff */
[----:B-1----:R-:W-:-:S04]  /*0790*/  ISETP.NE.AND P1, PT, R2, 0x1, PT ;  /* 0x000000010200780c */ /* 0x002fc80003f25270 */
[----:B------:R-:W-:-:S09]  /*07a0*/  P2R R5, PR, RZ, 0x2 ;  /* 0x00000002ff057803 */ /* 0x000fd20000000000 */
[----:B------:R-:W1:Y:S01]  /*07b0*/  @P1 LDC R17, c[0x0][0x10] ;  /* 0x00000400ff111b82 */ /* 0x000e620000000800 */
[----:B------:R-:W-:Y:S02]  /*07c0*/  @P1 IMAD.MOV.U32 R5, RZ, RZ, RZ ;  /* 0x000000ffff051224 */ /* 0x000fe400078e00ff */
[----:B------:R-:W-:-:S05]  /*07d0*/  @P1 IMAD.MOV.U32 R15, RZ, RZ, RZ ;  /* 0x000000ffff0f1224 */ /* 0x000fca00078e00ff */
[----:B------:R-:W2:Y:S01]  /*07e0*/  @!P1 LDC R13, c[0x0][0xc] ;  /* 0x00000300ff0d9b82 */ /* 0x000ea20000000800 */
[----:B0-----:R-:W-:Y:S01]  /*07f0*/  ULDC UR4, c[0x0][0xc] ;  /* 0x0000030000047ab9 */ /* 0x001fe20000000800 */
[----:B------:R-:W-:Y:S01]  /*0800*/  ULDC UR5, c[0x0][0x10] ;  /* 0x0000040000057ab9 */ /* 0x000fe20000000800 */
[----:B------:R-:W-:Y:S01]  /*0810*/  ULDC UR6, c[0x0][0x14] ;  /* 0x0000050000067ab9 */ /* 0x000fe20000000800 */
[----:B------:R-:W-:-:S04]  /*0820*/  UIMAD.WIDE.U32 UR4, UR4, UR5, URZ ;  /* 0x00000005040472a5 */ /* 0x000fc8000f8e003f */
[----:B------:R-:W-:Y:S02]  /*0830*/  UIMAD.WIDE.U32 UR38, UR4, UR6, URZ ;  /* 0x00000006042672a5 */ /* 0x000fe4000f8e003f */
[----:B------:R-:W-:-:S04]  /*0840*/  UIMAD UR37, UR5, UR6, URZ ;  /* 0x00000006052572a4 */ /* 0x000fc8000f8e023f */
[----:B------:R-:W-:Y:S01]  /*0850*/  UIADD3 UR37, UR39, UR37, URZ ;  /* 0x0000002527257290 */ /* 0x000fe2000fffe03f */
[----:B-1----:R-:W-:-:S04]  /*0860*/  @P1 IMAD.WIDE.U32 R16, R17, UR8, R4 ;  /* 0x0000000811101c25 */ /* 0x002fc8000f8e0004 */
[----:B------:R-:W-:Y:S02]  /*0870*/  @P1 IMAD.IADD R17, R17, 0x1, R15 ;  /* 0x0000000111111824 */ /* 0x000fe400078e020f */
[----:B--2---:R-:W-:-:S04]  /*0880*/  @!P1 IMAD.WIDE.U32 R10, R4, R13, R10 ;  /* 0x0000000d040a9225 */ /* 0x004fc800078e000a */
[----:B------:R-:W-:Y:S02]  /*0890*/  @!P1 IMAD.MOV.U32 R16, RZ, RZ, R10 ;  /* 0x000000ffff109224 */ /* 0x000fe400078e000a */
[----:B------:R-:W-:Y:S01]  /*08a0*/  @!P1 IMAD.MOV.U32 R17, RZ, RZ, R11 ;  /* 0x000000ffff119224 */ /* 0x000fe200078e000b */
[----:B------:R-:W-:Y:S06]  /*08b0*/  @!P3 BRA `(.L_x_5) ;  /* 0x00000000000cb947 */ /* 0x000fec0003800000 */
[----:B------:R-:W-:Y:S01]  /*08c0*/  UCGABAR_WAIT ;  /* 0x0000000000007dc7 */ /* 0x000fe20008000000 */
[----:B------:R-:W-:Y:S01]  /*08d0*/  CCTL.IVALL ;  /* 0x00000000ff00798f */ /* 0x000fe20002000000 */
[----:B------:R-:W-:Y:S05]  /*08e0*/  BRA `(.L_x_6) ;  /* 0x0000000000047947 */ /* 0x000fea0003800000 */
.L_x_5:
[----:B------:R-:W-:Y:S06]  /*08f0*/  BAR.SYNC.DEFER_BLOCKING 0x0 ;  /* 0x0000000000007b1d */ /* 0x000fec0000010000 */
.L_x_6:
[----:B------:R-:W-:Y:S05]  /*0900*/  @!P2 BRA `(.L_x_7) ;  /* 0x000000480090a947 */ /* 0x000fea0003800000 */
[----:B------:R-:W-:-:S13]  /*0910*/  ISETP.GT.U32.AND P0, PT, R8, 0x1, PT ;  /* 0x000000010800780c */ /* 0x000fda0003f04070 */
[----:B------:R-:W-:Y:S05]  /*0920*/  @P0 EXIT ;  /* 0x000000000000094d */ /* 0x000fea0003800000 */
[----:B------:R-:W-:Y:S01]  /*0930*/  ULDC.64 UR4, c[0x0][0x650] ;  /* 0x0001940000047ab9 */ /* 0x000fe20000000a00 */
[----:B------:R-:W-:Y:S01]  /*0940*/  PRMT R3, RZ, 0x7610, R3 ;  /* 0x00007610ff037816 */ /* 0x000fe20000000003 */
[----:B------:R-:W-:Y:S01]  /*0950*/  IMAD.MOV.U32 R71, RZ, RZ, -0x1 ;  /* 0xffffffffff477424 */ /* 0x000fe200078e00ff */
[----:B------:R-:W-:Y:S01]  /*0960*/  ISETP.GE.U32.AND P0, PT, R16, UR4, PT ;  /* 0x0000000410007c0c */ /* 0x000fe2000bf06070 */
[----:B------:R-:W-:Y:S02]  /*0970*/  IMAD.MOV.U32 R70, RZ, RZ, -0x1 ;  /* 0xffffffffff467424 */ /* 0x000fe400078e00ff */
[----:B------:R-:W-:Y:S01]  /*0980*/  IMAD.MOV.U32 R67, RZ, RZ, -0x1 ;  /* 0xffffffffff437424 */ /* 0x000fe200078e00ff */
[----:B------:R-:W-:-:S13]  /*0990*/  ISETP.GE.U32.AND.EX P0, PT, R17, UR5, PT, P0 ;  /* 0x0000000511007c0c */ /* 0x000fda000bf06100 */
[----:B------:R-:W-:Y:S05]  /*09a0*/  @P0 BRA `(.L_x_8) ;  /* 0x0000000400280947 */ /* 0x000fea0003800000 */
[----:B------:R-:W0:Y:S01]  /*09b0*/  LDC.64 R24, c[0x0][0x628] ;  /* 0x00018a00ff187b82 */ /* 0x000e220000000a00 */
[----:B------:R-:W-:Y:S02]  /*09c0*/  IMAD.MOV.U32 R10, RZ, RZ, R16 ;  /* 0x000000ffff0a7224 */ /* 0x000fe400078e0010 */
[----:B------:R-:W-:-:S05]  /*09d0*/  IMAD.MOV.U32 R11, RZ, RZ, R17 ;  /* 0x000000ffff0b7224 */ /* 0x000fca00078e0011 */
[----:B------:R-:W1:Y:S08]  /*09e0*/  LDC R8, c[0x0][0x630] ;  /* 0x00018c00ff087b82 */ /* 0x000e700000000800 */
[----:B------:R-:W2:Y:S01]  /*09f0*/  LDC.64 R26, c[0x0][0x620] ;  /* 0x00018800ff1a7b82 */ /* 0x000ea20000000a00 */
[----:B0-----:R-:W-:-:S04]  /*0a00*/  ISETP.NE.U32.AND P0, PT, R24, RZ, PT ;  /* 0x000000ff1800720c */ /* 0x001fc80003f05070 */
[----:B------:R-:W-:-:S13]  /*0a10*/  ISETP.NE.AND.EX P0, PT, R25, RZ, PT, P0 ;  /* 0x000000ff1900720c */ /* 0x000fda0003f05300 */
[----:B-12---:R-:W-:Y:S05]  /*0a20*/  @!P0 BRA `(.L_x_9) ;  /* 0x0000000000288947 */ /* 0x006fea0003800000 */
[----:B------:R-:W0:Y:S02]  /*0a30*/  LDC R3, c[0x0][0x634] ;  /* 0x00018d00ff037b82 */ /* 0x000e240000000800 */
[----:B0-----:R-:W-:-:S05]  /*0a40*/  IADD3 R3, P0, R16, R3, RZ ;  /* 0x0000000310037210 */ /* 0x001fca0007f1e0ff */
[----:B------:R-:W-:-:S04]  /*0a50*/  IMAD.X R21, RZ, RZ, R17, P0 ;  /* 0x000000ffff157224 */ /* 0x000fc800000e0611 */
[----:B------:R-:W-:-:S04]  /*0a60*/  IMAD.WIDE.U32 R10, R21, R24, RZ ;  /* 0x00000018150a7225 */ /* 0x000fc800078e00ff */
[----:B------:R-:W-:-:S04]  /*0a70*/  IMAD.WIDE.U32 R12, P0, R3, R25, R10 ;  /* 0x00000019030c7225 */ /* 0x000fc8000780000a */
[----:B------:R-:W-:-:S04]  /*0a80*/  IMAD.WIDE.U32 R10, R3, R24, RZ ;  /* 0x00000018030a7225 */ /* 0x000fc800078e00ff */
[----:B------:R-:W-:Y:S01]  /*0a90*/  IMAD.X R15, RZ, RZ, RZ, P0 ;  /* 0x000000ffff0f7224 */ /* 0x000fe200000e06ff */
[----:B------:R-:W-:Y:S01]  /*0aa0*/  IADD3 RZ, P0, R11, R12, RZ ;  /* 0x0000000c0bff7210 */ /* 0x000fe20007f1e0ff */
[----:B------:R-:W-:-:S04]  /*0ab0*/  IMAD.MOV.U32 R14, RZ, RZ, R13 ;  /* 0x000000ffff0e7224 */ /* 0x000fc800078e000d */
[----:B------:R-:W-:-:S08]  /*0ac0*/  IMAD.WIDE.U32.X R10, R21, R25, R14, P0 ;  /* 0x00000019150a7225 */ /* 0x000fd000000e040e */
.L_x_9:
[----:B------:R-:W0:Y:S01]  /*0ad0*/  LDC.64 R30, c[0x0][0x640] ;  /* 0x00019000ff1e7b82 */ /* 0x000e220000000a00 */
[--C-:B------:R-:W-:Y:S01]  /*0ae0*/  SHF.R.U64 R67, R10, R8, R11.reuse ;  /* 0x000000080a437219 */ /* 0x100fe2000000120b */
[----:B------:R-:W-:Y:S01]  /*0af0*/  IMAD R22, R9, R22, R4 ;  /* 0x0000001609167224 */ /* 0x000fe200078e0204 */
[----:B------:R-:W-:Y:S01]  /*0b00*/  SHF.R.U32.HI R3, RZ, R8, R11 ;  /* 0x00000008ff037219 */ /* 0x000fe2000001160b */
[----:B------:R-:W-:Y:S01]  /*0b10*/  IMAD.MOV.U32 R23, RZ, RZ, 0x1 ;  /* 0x00000001ff177424 */ /* 0x000fe200078e00ff */
[----:B------:R-:W-:-:S03]  /*0b20*/  IADD3 R5, P0, RZ, -R67, RZ ;  /* 0x80000043ff057210 */ /* 0x000fc60007f1e0ff */
[----:B------:R-:W1:Y:S02]  /*0b30*/  LDC R12, c[0x0][0x618] ;  /* 0x00018600ff0c7b82 */ /* 0x000e640000000800 */
[----:B------:R-:W-:Y:S02]  /*0b40*/  IMAD.X R3, RZ, RZ, ~R3, P0 ;  /* 0x000000ffff037224 */ /* 0x000fe400000e0e03 */
[----:B------:R-:W-:-:S04]  /*0b50*/  IMAD.WIDE.U32 R10, R5, R26, R16 ;  /* 0x0000001a050a7225 */ /* 0x000fc800078e0010 */
[----:B------:R-:W2:Y:S01]  /*0b60*/  LDC R20, c[0x0][0x608] ;  /* 0x00018200ff147b82 */ /* 0x000ea20000000800 */
[----:B------:R-:W-:Y:S02]  /*0b70*/  IMAD R8, R3, R26, RZ ;  /* 0x0000001a03087224 */ /* 0x000fe400078e02ff */
[----:B------:R-:W-:Y:S02]  /*0b80*/  IMAD.MOV.U32 R3, RZ, RZ, -0x1 ;  /* 0xffffffffff037424 */ /* 0x000fe400078e00ff */
[----:B------:R-:W-:-:S03]  /*0b90*/  IMAD R5, R5, R27, R8 ;  /* 0x0000001b05057224 */ /* 0x000fc600078e0208 */
[----:B------:R-:W3:Y:S01]  /*0ba0*/  LDC R28, c[0x0][0x658] ;  /* 0x00019600ff1c7b82 */ /* 0x000ee20000000800 */
[----:B------:R-:W-:Y:S01]  /*0bb0*/  IMAD.IADD R5, R11, 0x1, R5 ;  /* 0x000000010b057824 */ /* 0x000fe200078e0205 */
[----:B0-----:R-:W-:-:S04]  /*0bc0*/  ISETP.NE.U32.AND P0, PT, R30, RZ, PT ;  /* 0x000000ff1e00720c */ /* 0x001fc80003f05070 */
[----:B------:R-:W-:Y:S02]  /*0bd0*/  ISETP.NE.AND.EX P0, PT, R31, RZ, PT, P0 ;  /* 0x000000ff1f00720c */ /* 0x000fe40003f05300 */
[----:B------:R-:W0:Y:S01]  /*0be0*/  LDC R24, c[0x0][0x600] ;  /* 0x00018000ff187b82 */ /* 0x000e220000000800 */
[-CC-:B-1----:R-:W-:Y:S02]  /*0bf0*/  SHF.R.U64 R14, R10, R12.reuse, R5.reuse ;  /* 0x0000000c0a0e7219 */ /* 0x182fe40000001205 */
[----:B------:R-:W-:-:S05]  /*0c00*/  SHF.R.U32.HI R5, RZ, R12, R5 ;  /* 0x0000000cff057219 */ /* 0x000fca0000011605 */
[----:B------:R-:W1:Y:S01]  /*0c10*/  LDC R15, c[0x0][0x648] ;  /* 0x00019200ff0f7b82 */ /* 0x000e620000000800 */
[-CC-:B--2---:R-:W-:Y:S02]  /*0c20*/  SHF.R.U64 R27, R14, R20.reuse, R5.reuse ;  /* 0x000000140e1b7219 */ /* 0x184fe40000001205 */
[----:B------:R-:W-:-:S05]  /*0c30*/  SHF.R.U32.HI R5, RZ, R20, R5 ;  /* 0x00000014ff057219 */ /* 0x000fca0000011605 */
[----:B------:R-:W2:Y:S01]  /*0c40*/  LDC R21, c[0x0][0x638] ;  /* 0x00018e00ff157b82 */ /* 0x000ea20000000800 */
[-CC-:B---3--:R-:W-:Y:S02]  /*0c50*/  SHF.R.U64 R20, R27, R28.reuse, R5.reuse ;  /* 0x0000001c1b147219 */ /* 0x188fe40000001205 */
[-C--:B------:R-:W-:Y:S02]  /*0c60*/  SHF.L.U32 R3, R3, R28.reuse, RZ ;  /* 0x0000001c03037219 */ /* 0x080fe400000006ff */
[----:B------:R-:W-:Y:S01]  /*0c70*/  SHF.R.U32.HI R5, RZ, R28, R5 ;  /* 0x0000001cff057219 */ /* 0x000fe20000011605 */
[----:B------:R-:W-:Y:S01]  /*0c80*/  IMAD.MOV.U32 R4, RZ, RZ, R20 ;  /* 0x000000ffff047224 */ /* 0x000fe200078e0014 */
[----:B------:R-:W-:Y:S01]  /*0c90*/  LOP3.LUT R12, RZ, R3, RZ, 0x33, !PT ;  /* 0x00000003ff0c7212 */ /* 0x000fe200078e33ff */
[----:B------:R-:W3:Y:S01]  /*0ca0*/  LDC R25, c[0x0][0x610] ;  /* 0x00018400ff197b82 */ /* 0x000ee20000000800 */
[----:B------:R-:W-:Y:S05]  /*0cb0*/  @!P0 BRA `(.L_x_10) ;  /* 0x0000000000288947 */ /* 0x000fea0003800000 */
[----:B------:R-:W4:Y:S02]  /*0cc0*/  LDC R3, c[0x0][0x64c] ;  /* 0x00019300ff037b82 */ /* 0x000f240000000800 */
[----:B----4-:R-:W-:-:S05]  /*0cd0*/  IADD3 R3, P0, R20, R3, RZ ;  /* 0x0000000314037210 */ /* 0x010fca0007f1e0ff */
        /* <DEDUP_REMOVED lines=8> */
.L_x_10:
[----:B-1----:R-:W-:Y:S01]  /*0d60*/  SHF.R.U64 R4, R4, R15, R5 ;  /* 0x0000000f04047219 */ /* 0x002fe20000001205 */
[----:B0-----:R-:W-:Y:S01]  /*0d70*/  VIADD R5, R24, 0xffffffff ;  /* 0xffffffff18057836 */ /* 0x001fe20000000000 */
[----:B------:R-:W-:Y:S02]  /*0d80*/  SHF.L.U32 R3, R23, R28, RZ ;  /* 0x0000001c17037219 */ /* 0x000fe400000006ff */
[----:B------:R-:W-:Y:S01]  /*0d90*/  LOP3.LUT R12, R27, R12, RZ, 0xc0, !PT ;  /* 0x0000000c1b0c7212 */ /* 0x000fe200078ec0ff */
[----:B------:R-:W-:Y:S01]  /*0da0*/  IMAD.MOV R8, RZ, RZ, -R4 ;  /* 0x000000ffff087224 */ /* 0x000fe200078e0a04 */
[----:B------:R-:W-:-:S03]  /*0db0*/  SEL R7, R7, R22, !P1 ;  /* 0x0000001607077207 */ /* 0x000fc60004800000 */
[----:B------:R-:W-:Y:S01]  /*0dc0*/  IMAD R12, R3, R4, R12 ;  /* 0x00000004030c7224 */ /* 0x000fe200078e020c */
[----:B------:R-:W-:Y:S01]  /*0dd0*/  LOP3.LUT R4, R14, R5, RZ, 0xc0, !PT ;  /* 0x000000050e047212 */ /* 0x000fe200078ec0ff */
[----:B--2---:R-:W-:Y:S02]  /*0de0*/  IMAD R3, R8, R21, R20 ;  /* 0x0000001508037224 */ /* 0x004fe400078e0214 */
[----:B---3--:R-:W-:Y:S02]  /*0df0*/  IMAD R7, R12, R25, R7 ;  /* 0x000000190c077224 */ /* 0x008fe400078e0207 */
[----:B------:R-:W-:Y:S02]  /*0e00*/  IMAD.MOV.U32 R5, RZ, RZ, 0x1 ;  /* 0x00000001ff057424 */ /* 0x000fe400078e00ff */
[----:B------:R-:W-:-:S03]  /*0e10*/  IMAD R4, R3, R24, R4 ;  /* 0x0000001803047224 */ /* 0x000fc600078e0204 */
[----:B------:R-:W-:Y:S02]  /*0e20*/  PRMT R3, R5, 0x7610, R3 ;  /* 0x0000761005037816 */ /* 0x000fe40000000003 */
[----:B------:R-:W-:Y:S02]  /*0e30*/  SEL R70, R4, R7, !P1 ;  /* 0x0000000704467207 */ /* 0x000fe40004800000 */
[----:B------:R-:W-:-:S07]  /*0e40*/  SEL R71, R7, R4, !P1 ;  /* 0x0000000407477207 */ /* 0x000fce0004800000 */
.L_x_8:
[----:B------:R-:W-:-:S08]  /*0e50*/  NOP ;  /* 0x0000000000007918 */ /* 0x000fd00000000000 */
[----:B------:R-:W0:Y:S02]  /*0e60*/  USETMAXREG.TRY_ALLOC.CTAPOOL UP0, 0xe8 ;  /* 0x000000e8000079c8 */ /* 0x000e240008000600 */
[----:B0-----:R-:W-:-:S13]  /*0e70*/  PLOP3.LUT P0, PT, PT, PT, UP0, 0x80, 0x0 ;  /* 0x000000000000781c */ /* 0x001fda0003f0f008 */
[----:B------:R-:W-:Y:S05]  /*0e80*/  @!P0 BRA `(.L_x_8) ;  /* 0xfffffffc00f08947 */ /* 0x000fea000383ffff */
[----:B------:R-:W-:Y:S01]  /*0e90*/  ULDC.64 UR4, c[0x0][0x598] ;  /* 0x0001660000047ab9 */ /* 0x000fe20000000a00 */
[----:B------:R-:W-:Y:S01]  /*0ea0*/  ULDC.64 UR40, c[0x0][0x208] ;  /* 0x0000820000287ab9 */ /* 0x000fe20000000a00 */
[----:B------:R-:W-:-:S04]  /*0eb0*/  ISETP.NE.U32.AND P0, PT, RZ, UR4, PT ;  /* 0x00000004ff007c0c */ /* 0x000fc8000bf05070 */
[----:B------:R-:W-:-:S13]  /*0ec0*/  ISETP.NE.AND.EX P0, PT, RZ, UR5, PT, P0 ;  /* 0x00000005ff007c0c */ /* 0x000fda000bf05300 */
[----:B------:R-:W-:Y:S05]  /*0ed0*/  @!P0 BRA `(.L_x_11) ;  /* 0x00000000001c8947 */ /* 0x000fea0003800000 */
[----:B------:R-:W0:Y:S02]  /*0ee0*/  LDC.64 R4, c[0x0][0x598] ;  /* 0x00016600ff047b82 */ /* 0x000e240000000a00 */
[----:B0-----:R-:W2:Y:S02]  /*0ef0*/  LDG.E.64 R4, desc[UR40][R4.64] ;  /* 0x0000002804047981 */ /* 0x001ea4000c1e1b00 */
[----:B--2---:R-:W-:-:S04]  /*0f00*/  ISETP.NE.U32.AND P0, PT, R4, RZ, PT ;  /* 0x000000ff0400720c */ /* 0x004fc80003f05070 */
[----:B------:R-:W-:-:S13]  /*0f10*/  ISETP.NE.AND.EX P0, PT, R5, RZ, PT, P0 ;  /* 0x000000ff0500720c */ /* 0x000fda0003f05300 */
[----:B------:R-:W-:Y:S05]  /*0f20*/  @!P0 BRA `(.L_x_11) ;  /* 0x0000000000088947 */ /* 0x000fea0003800000 */
[----:B------:R0:W5:Y:S01]  /*0f30*/  LD.E R56, desc[UR40][R4.64] ;  /* 0x0000002804387980 */ /* 0x000162000c101900 */
[----:B------:R-:W-:Y:S05]  /*0f40*/  BRA `(.L_x_12) ;  /* 0x0000000000247947 */ /* 0x000fea0003800000 */
.L_x_11:
[----:B------:R-:W-:Y:S02]  /*0f50*/  ULDC.64 UR4, c[0x0][0x588] ;  /* 0x0001620000047ab9 */ /* 0x000fe40000000a00 */
[----:B------:R-:W-:-:S04]  /*0f60*/  ISETP.NE.U32.AND P0, PT, RZ, UR4, PT ;  /* 0x00000004ff007c0c */ /* 0x000fc8000bf05070 */
[----:B------:R-:W-:-:S13]  /*0f70*/  ISETP.NE.AND.EX P0, PT, RZ, UR5, PT, P0 ;  /* 0x00000005ff007c0c */ /* 0x000fda000bf05300 */
[----:B------:R-:W-:Y:S05]  /*0f80*/  @!P0 BRA `(.L_x_13) ;  /* 0x00000000000c8947 */ /* 0x000fea0003800000 */
[----:B------:R-:W0:Y:S02]  /*0f90*/  LDC.64 R56, c[0x0][0x588] ;  /* 0x00016200ff387b82 */ /* 0x000e240000000a00 */
[----:B0-----:R1:W5:Y:S01]  /*0fa0*/  LDG.E R56, desc[UR40][R56.64] ;  /* 0x0000002838387981 */ /* 0x001362000c1e1900 */
[----:B------:R-:W-:Y:S05]  /*0fb0*/  BRA `(.L_x_12) ;  /* 0x0000000000087947 */ /* 0x000fea0003800000 */
.L_x_13:
[----:B------:R-:W-:Y:S02]  /*0fc0*/  ULDC UR4, c[0x0][0x580] ;  /* 0x0001600000047ab9 */ /* 0x000fe40000000800 */
[----:B------:R-:W-:-:S07]  /*0fd0*/  IMAD.U32 R56, RZ, RZ, UR4 ;  /* 0x00000004ff387e24 */ /* 0x000fce000f8e00ff */
.L_x_12:
[----:B------:R-:W-:Y:S02]  /*0fe0*/  ULDC.64 UR4, c[0x0][0x5a0] ;  /* 0x0001680000047ab9 */ /* 0x000fe40000000a00 */
[----:B------:R-:W-:-:S04]  /*0ff0*/  ISETP.NE.U32.AND P0, PT, RZ, UR4, PT ;  /* 0x00000004ff007c0c */ /* 0x000fc8000bf05070 */
[----:B------:R-:W-:-:S13]  /*1000*/  ISETP.NE.AND.EX P0, PT, RZ, UR5, PT, P0 ;  /* 0x00000005ff007c0c */ /* 0x000fda000bf05300 */
[----:B------:R-:W-:Y:S05]  /*1010*/  @!P0 BRA `(.L_x_14) ;  /* 0x00000000001c8947 */ /* 0x000fea0003800000 */
[----:B0-----:R-:W0:Y:S02]  /*1020*/  LDC.64 R4, c[0x0][0x5a0] ;  /* 0x00016800ff047b82 */ /* 0x001e240000000a00 */
[----:B0-----:R-:W2:Y:S02]  /*1030*/  LDG.E.64 R4, desc[UR40][R4.64] ;  /* 0x0000002804047981 */ /* 0x001ea4000c1e1b00 */
[----:B--2---:R-:W-:-:S04]  /*1040*/  ISETP.NE.U32.AND P0, PT, R4, RZ, PT ;  /* 0x000000ff0400720c */ /* 0x004fc80003f05070 */
[----:B------:R-:W-:-:S13]  /*1050*/  ISETP.NE.AND.EX P0, PT, R5, RZ, PT, P0 ;  /* 0x000000ff0500720c */ /* 0x000fda0003f05300 */
[----:B------:R-:W-:Y:S05]  /*1060*/  @!P0 BRA `(.L_x_14) ;  /* 0x0000000000088947 */ /* 0x000fea0003800000 */
[----:B-1----:R0:W5:Y:S01]  /*1070*/  LD.E R57, desc[UR40][R4.64] ;  /* 0x0000002804397980 */ /* 0x002162000c101900 */
[----:B------:R-:W-:Y:S05]  /*1080*/  BRA `(.L_x_15) ;  /* 0x0000000000247947 */ /* 0x000fea0003800000 */
.L_x_14:
[----:B------:R-:W-:Y:S02]  /*1090*/  ULDC.64 UR4, c[0x0][0x590] ;  /* 0x0001640000047ab9 */ /* 0x000fe40000000a00 */
[----:B------:R-:W-:-:S04]  /*10a0*/  ISETP.NE.U32.AND P0, PT, RZ, UR4, PT ;  /* 0x00000004ff007c0c */ /* 0x000fc8000bf05070 */
[----:B------:R-:W-:-:S13]  /*10b0*/  ISETP.NE.AND.EX P0, PT, RZ, UR5, PT, P0 ;  /* 0x00000005ff007c0c */ /* 0x000fda000bf05300 */
[----:B------:R-:W-:Y:S05]  /*10c0*/  @!P0 BRA `(.L_x_16) ;  /* 0x00000000000c8947 */ /* 0x000fea0003800000 */
[----:B0-----:R-:W1:Y:S02]  /*10d0*/  LDC.64 R4, c[0x0][0x590] ;  /* 0x00016400ff047b82 */ /* 0x001e640000000a00 */
[----:B-1----:R1:W5:Y:S01]  /*10e0*/  LDG.E R57, desc[UR40][R4.64] ;  /* 0x0000002804397981 */ /* 0x002362000c1e1900 */
[----:B------:R-:W-:Y:S05]  /*10f0*/  BRA `(.L_x_15) ;  /* 0x0000000000087947 */ /* 0x000fea0003800000 */
.L_x_16:
[----:B------:R-:W-:Y:S02]  /*1100*/  ULDC UR4, c[0x0][0x584] ;  /* 0x0001610000047ab9 */ /* 0x000fe40000000800 */
[----:B-1----:R-:W-:-:S07]  /*1110*/  IMAD.U32 R57, RZ, RZ, UR4 ;  /* 0x00000004ff397e24 */ /* 0x002fce000f8e00ff */
.L_x_15:
[----:B------:R-:W-:-:S13]  /*1120*/  LOP3.LUT P0, RZ, R3, 0xff, RZ, 0xc0, !PT ;  /* 0x000000ff03ff7812 */ /* 0x000fda000780c0ff */
[----:B------:R-:W-:Y:S05]  /*1130*/  @!P0 EXIT ;  /* 0x000000000000894d */ /* 0x000fea0003800000 */
[----:B------:R-:W2:Y:S01]  /*1140*/  LDC R60, c[0x0][0x658] ;  /* 0x00019600ff3c7b82 */ /* 0x000ea20000000800 */
[----:B------:R-:W-:Y:S01]  /*1150*/  ULDC.64 UR6, c[0x0][0x288] ;  /* 0x0000a20000067ab9 */ /* 0x000fe20000000a00 */
[----:B------:R-:W-:Y:S01]  /*1160*/  LOP3.LUT R6, R6, 0x1, RZ, 0xc0, !PT ;  /* 0x0000000106067812 */ /* 0x000fe200078ec0ff */
[----:B------:R-:W-:Y:S01]  /*1170*/  UIADD3 UR4, UR7, 0x7f, URZ ;  /* 0x0000007f07047890 */ /* 0x000fe2000fffe03f */
[----:B------:R-:W-:Y:S01]  /*1180*/  SHF.R.U32.HI R3, RZ, 0x2, R62 ;  /* 0x00000002ff037819 */ /* 0x000fe2000001163e */
[----:B01----:R-:W-:Y:S01]  /*1190*/  IMAD.MOV.U32 R5, RZ, RZ, -0x1 ;  /* 0xffffffffff057424 */ /* 0x003fe200078e00ff */
[----:B------:R-:W-:Y:S01]  /*11a0*/  SHF.R.U32.HI R0, RZ, 0x1, R0 ;  /* 0x00000001ff007819 */ /* 0x000fe20000011600 */
[----:B------:R-:W-:Y:S01]  /*11b0*/  USHF.R.S32.HI UR5, URZ, 0x1f, UR4 ;  /* 0x0000001f3f057899 */ /* 0x000fe20008011404 */
[----:B------:R-:W0:Y:S01]  /*11c0*/  LDC.64 R58, c[0x0][0x5c8] ;  /* 0x00017200ff3a7b82 */ /* 0x000e220000000a00 */
[----:B------:R-:W-:Y:S01]  /*11d0*/  IMAD.SHL.U32 R22, R6, 0x40, RZ ;  /* 0x0000004006167824 */ /* 0x000fe200078e00ff */
[----:B------:R-:W-:Y:S01]  /*11e0*/  LOP3.LUT R3, R3, 0x7, RZ, 0xc0, !PT ;  /* 0x0000000703037812 */ /* 0x000fe200078ec0ff */
[----:B------:R-:W-:Y:S01]  /*11f0*/  ULEA.HI UR5, UR5, UR4, URZ, 0x7 ;  /* 0x0000000405057291 */ /* 0x000fe2000f8f383f */
[----:B------:R-:W-:Y:S01]  /*1200*/  LOP3.LUT R0, R0, 0x30, RZ, 0xc0, !PT ;  /* 0x0000003000007812 */ /* 0x000fe200078ec0ff */
[----:B------:R-:W-:Y:S01]  /*1210*/  IMAD.MOV.U32 R7, RZ, RZ, 0x1 ;  /* 0x00000001ff077424 */ /* 0x000fe200078e00ff */
[--C-:B------:R-:W-:Y:S01]  /*1220*/  LOP3.LUT R22, R22, 0x40, R3.reuse, 0xe2, !PT ;  /* 0x0000004016167812 */ /* 0x100fe200078ee203 */
[----:B------:R-:W-:Y:S01]  /*1230*/  USHF.R.S32.HI UR43, URZ, 0x7, UR5 ;  /* 0x000000073f2b7899 */ /* 0x000fe20008011405 */
[----:B------:R-:W1:Y:S01]  /*1240*/  LDC R64, c[0x0][0x600] ;  /* 0x00018000ff407b82 */ /* 0x000e620000000800 */
[----:B------:R-:W-:Y:S01]  /*1250*/  IADD3 R3, RZ, -R0, -R3 ;  /* 0x80000000ff037210 */ /* 0x000fe20007ffe803 */
[----:B------:R-:W-:Y:S01]  /*1260*/  IMAD.U32 R4, RZ, RZ, UR6 ;  /* 0x00000006ff047e24 */ /* 0x000fe2000f8e00ff */
[C---:B------:R-:W-:Y:S01]  /*1270*/  LOP3.LUT R61, R62.reuse, 0x3, RZ, 0xc0, !PT ;  /* 0x000000033e3d7812 */ /* 0x040fe200078ec0ff */
[----:B------:R-:W-:Y:S01]  /*1280*/  UISETP.LT.AND UP0, UPT, UR43, 0x1, UPT ;  /* 0x000000012b00788c */ /* 0x000fe2000bf01270 */
[----:B------:R-:W-:Y:S01]  /*1290*/  LOP3.LUT R63, R62, 0x80, RZ, 0xc0, !PT ;  /* 0x000000803e3f7812 */ /* 0x000fe200078ec0ff */
[----:B------:R-:W-:Y:S01]  /*12a0*/  IMAD R3, R6, -0x40, R3 ;  /* 0xffffffc006037824 */ /* 0x000fe200078e0203 */
[----:B------:R-:W-:Y:S01]  /*12b0*/  ULDC UR4, c[0x0][0x284] ;  /* 0x0000a10000047ab9 */ /* 0x000fe20000000800 */
[----:B--2---:R-:W-:Y:S01]  /*12c0*/  SHF.L.U32 R5, R5, R60, RZ ;  /* 0x0000003c05057219 */ /* 0x004fe200000006ff */
[----:B------:R-:W-:Y:S01]  /*12d0*/  USEL UR44, UR43, 0x1, UP0 ;  /* 0x000000012b2c7887 */ /* 0x000fe20008000000 */
[----:B------:R-:W-:Y:S01]  /*12e0*/  IMAD R61, R61, -0x2, R4 ;  /* 0xfffffffe3d3d7824 */ /* 0x000fe200078e0204 */
[----:B------:R-:W-:Y:S01]  /*12f0*/  LOP3.LUT R22, R22, R0, RZ, 0xfc, !PT ;  /* 0x0000000016167212 */ /* 0x000fe200078efcff */
[----:B------:R-:W-:Y:S01]  /*1300*/  IMAD.SHL.U32 R62, R62, 0x2, RZ ;  /* 0x000000023e3e7824 */ /* 0x000fe200078e00ff */
[----:B------:R-:W-:Y:S01]  /*1310*/  SHF.L.U32 R60, R7, R60, RZ ;  /* 0x0000003c073c7219 */ /* 0x000fe200000006ff */
[----:B------:R-:W-:Y:S01]  /*1320*/  VIADD R66, R3, UR4 ;  /* 0x0000000403427c36 */ /* 0x000fe20008000000 */
[----:B------:R-:W-:Y:S01]  /*1330*/  LOP3.LUT R69, R18, 0x1, RZ, 0xfc, !PT ;  /* 0x0000000112457812 */ /* 0x000fe200078efcff */
[----:B------:R-:W-:Y:S01]  /*1340*/  IMAD.MOV.U32 R23, RZ, RZ, RZ ;  /* 0x000000ffff177224 */ /* 0x000fe200078e00ff */
[C---:B0-----:R-:W-:Y:S01]  /*1350*/  SHF.L.U64.HI R59, R58.reuse, 0x3, R59 ;  /* 0x000000033a3b7819 */ /* 0x041fe2000001023b */
[----:B------:R-:W-:Y:S01]  /*1360*/  IMAD.SHL.U32 R58, R58, 0x8, RZ ;  /* 0x000000083a3a7824 */ /* 0x000fe200078e00ff */
[----:B------:R-:W-:Y:S01]  /*1370*/  SHF.R.U32.HI R63, RZ, 0x7, R63 ;  /* 0x00000007ff3f7819 */ /* 0x000fe2000001163f */
[----:B------:R-:W-:Y:S01]  /*1380*/  UIADD3 UR44, UR43, -UR44, URZ ;  /* 0x8000002c2b2c7290 */ /* 0x000fe2000fffe03f */
[----:B------:R-:W-:Y:S01]  /*1390*/  LOP3.LUT R65, RZ, R5, RZ, 0x33, !PT ;  /* 0x00000005ff417212 */ /* 0x000fe200078e33ff */
[----:B------:R-:W-:Y:S01]  /*13a0*/  UMOV UR36, URZ ;  /* 0x0000003f00247c82 */ /* 0x000fe20008000000 */
[----:B------:R-:W-:Y:S01]  /*13b0*/  UMOV UR42, URZ ;  /* 0x0000003f002a7c82 */ /* 0x000fe20008000000 */
[----:B-1----:R-:W-:-:S08]  /*13c0*/  VIADD R64, R64, 0xffffffff ;  /* 0xffffffff40407836 */ /* 0x002fd00000000000 */
.L_x_98:
[----:B0-----:R-:W0:Y:S01]  /*13d0*/  SHFL.IDX PT, R0, R63, RZ, 0x1f ;  /* 0x00001fff3f007589 */ /* 0x001e2200000e0000 */
[----:B-1----:R-:W1:Y:S01]  /*13e0*/  S2UR UR7, SR_CgaCtaId ;  /* 0x00000000000779c3 */ /* 0x002e620000008800 */
[----:B------:R-:W-:Y:S01]  /*13f0*/  UMOV UR6, 0x400 ;  /* 0x0000040000067882 */ /* 0x000fe20000000000 */
[----:B0-----:R-:W-:Y:S01]  /*1400*/  R2UR UR4, R0 ;  /* 0x00000000000472ca */ /* 0x001fe200000e0000 */
[----:B-1----:R-:W-:-:S12]  /*1410*/  ULEA UR6, UR7, UR6, 0x18 ;  /* 0x0000000607067291 */ /* 0x002fd8000f8ec03f */
[----:B------:R-:W-:-:S04]  /*1420*/  ULEA.HI UR5, UR4, UR4, URZ, 0x1 ;  /* 0x0000000404057291 */ /* 0x000fc8000f8f083f */
[----:B------:R-:W-:-:S04]  /*1430*/  ULOP3.LUT UR5, UR5, 0x7fffe, URZ, 0xc0, !UPT ;  /* 0x0007fffe05057892 */ /* 0x000fc8000f8ec03f */
[----:B------:R-:W-:-:S03]  /*1440*/  UIADD3 UR5, UR4, -UR5, URZ ;  /* 0x8000000504057290 */ /* 0x000fc6000fffe03f */
[----:B------:R-:W-:Y:S01]  /*1450*/  ULDC UR4, c[0x0][0x28c] ;  /* 0x0000a30000047ab9 */ /* 0x000fe20000000800 */
[----:B------:R-:W-:Y:S01]  /*1460*/  ULEA UR5, UR5, UR6, 0xd ;  /* 0x0000000605057291 */ /* 0x000fe2000f8e683f */
[----:B------:R-:W-:-:S03]  /*1470*/  ISETP.LT.AND P0, PT, RZ, UR4, PT ;  /* 0x00000004ff007c0c */ /* 0x000fc6000bf01270 */
[----:B------:R-:W-:-:S04]  /*1480*/  UIADD3 UR5, UR5, 0x100, URZ ;  /* 0x0000010005057890 */ /* 0x000fc8000fffe03f */
[----:B------:R-:W-:-:S04]  /*1490*/  USHF.R.U32.HI UR5, URZ, 0x4, UR5 ;  /* 0x000000043f057899 */ /* 0x000fc80008011605 */
[----:B------:R-:W-:-:S04]  /*14a0*/  ULOP3.LUT UR5, UR5, 0x3fff, URZ, 0xc0, !UPT ;  /* 0x00003fff05057892 */ /* 0x000fc8000f8ec03f */
[----:B------:R-:W-:Y:S01]  /*14b0*/  ULOP3.LUT UR45, UR5, 0x10000, URZ, 0xfc, !UPT ;  /* 0x00010000052d7892 */ /* 0x000fe2000f8efc3f */
[----:B---345:R-:W-:Y:S11]  /*14c0*/  @P0 BRA `(.L_x_17) ;  /* 0x0000000000400947 */ /* 0x038ff60003800000 */
[----:B------:R-:W-:Y:S01]  /*14d0*/  MOV R0, 0x0 ;  /* 0x0000000000007802 */ /* 0x000fe20000000f00 */
[----:B------:R-:W-:Y:S01]  /*14e0*/  ULDC.64 UR4, c[0x4][0x68] ;  /* 0x01001a0000047ab9 */ /* 0x000fe20000000a00 */
[----:B------:R-:W-:Y:S01]  /*14f0*/  ULDC.64 UR6, c[0x4][0x8] ;  /* 0x0100020000067ab9 */ /* 0x000fe20000000a00 */
[----:B------:R-:W-:Y:S01]  /*1500*/  IMAD.U32 R4, RZ, RZ, UR4 ;  /* 0x00000004ff047e24 */ /* 0x000fe2000f8e00ff */
[----:B------:R0:W1:Y:S01]  /*1510*/  LDC.64 R14, c[0x4][R0] ;  /* 0x01000000000e7b82 */ /* 0x0000620000000a00 */
[----:B------:R-:W-:Y:S01]  /*1520*/  IMAD.U32 R5, RZ, RZ, UR5 ;  /* 0x00000005ff057e24 */ /* 0x000fe2000f8e00ff */
[----:B------:R-:W-:Y:S01]  /*1530*/  ULDC.64 UR4, c[0x4][0x70] ;  /* 0x01001c0000047ab9 */ /* 0x000fe20000000a00 */
[----:B------:R-:W-:Y:S02]  /*1540*/  IMAD.U32 R10, RZ, RZ, UR6 ;  /* 0x00000006ff0a7e24 */ /* 0x000fe4000f8e00ff */
[----:B------:R-:W-:Y:S02]  /*1550*/  IMAD.U32 R6, RZ, RZ, UR4 ;  /* 0x00000004ff067e24 */ /* 0x000fe4000f8e00ff */
[----:B------:R-:W-:-:S02]  /*1560*/  IMAD.U32 R7, RZ, RZ, UR5 ;  /* 0x00000005ff077e24 */ /* 0x000fc4000f8e00ff */
[----:B------:R-:W-:Y:S02]  /*1570*/  IMAD.U32 R11, RZ, RZ, UR7 ;  /* 0x00000007ff0b7e24 */ /* 0x000fe4000f8e00ff */
[----:B------:R-:W-:Y:S02]  /*1580*/  IMAD.MOV.U32 R8, RZ, RZ, 0x1e1 ;  /* 0x000001e1ff087424 */ /* 0x000fe400078e00ff */
[----:B------:R-:W-:Y:S02]  /*1590*/  IMAD.MOV.U32 R12, RZ, RZ, 0x1 ;  /* 0x00000001ff0c7424 */ /* 0x000fe400078e00ff */
[----:B0-----:R-:W-:-:S07]  /*15a0*/  IMAD.MOV.U32 R13, RZ, RZ, RZ ;  /* 0x000000ffff0d7224 */ /* 0x001fce00078e00ff */
[----:B------:R-:W-:-:S07]  /*15b0*/  LEPC R20, `(.L_x_17) ;  /* 0x000000001014794e */ /* 0x000fce0000000000 */
[----:B-1---5:R-:W-:Y:S05]  /*15c0*/  CALL.ABS.NOINC R14 ;  /* 0x000000000e007343 */ /* 0x022fea0003c00000 */
.L_x_17:
[----:B------:R-:W-:-:S13]  /*15d0*/  ISETP.NE.AND P0, PT, R69, 0x3, PT ;  /* 0x000000034500780c */ /* 0x000fda0003f05270 */
[----:B------:R-:W-:Y:S05]  /*15e0*/  @!P0 BRA `(.L_x_18) ;  /* 0x0000000000048947 */ /* 0x000fea0003800000 */
[----:B------:R-:W-:Y:S01]  /*15f0*/  BPT.TRAP 0x1 ;  /* 0x000000040000795c */ /* 0x000fe20000300000 */
.L_x_18:
[----:B------:R-:W0:Y:S01]  /*1600*/  S2UR UR5, SR_CgaCtaId ;  /* 0x00000000000579c3 */ /* 0x000e220000008800 */
[----:B------:R-:W-:Y:S01]  /*1610*/  UMOV UR4, 0x400 ;  /* 0x0000040000047882 */ /* 0x000fe20000000000 */
[----:B------:R-:W-:Y:S02]  /*1620*/  IMAD.U32 R0, RZ, RZ, UR36 ;  /* 0x00000024ff007e24 */ /* 0x000fe4000f8e00ff */
[----:B------:R-:W-:-:S03]  /*1630*/  IMAD.U32 R3, RZ, RZ, UR42 ;  /* 0x0000002aff037e24 */ /* 0x000fc6000f8e00ff */
[----:B------:R-:W-:Y:S01]  /*1640*/  SHF.L.U32 R0, R0, 0x1f, RZ ;  /* 0x0000001f00007819 */ /* 0x000fe200000006ff */
[----:B0-----:R-:W-:-:S06]  /*1650*/  ULEA UR4, UR5, UR4, 0x18 ;  /* 0x0000000405047291 */ /* 0x001fcc000f8ec03f */
[----:B------:R-:W-:-:S04]  /*1660*/  IMAD.U32 R6, RZ, RZ, UR4 ;  /* 0x00000004ff067e24 */ /* 0x000fc8000f8e00ff */
[----:B------:R-:W-:-:S04]  /*1670*/  IMAD R3, R3, 0x8, R6 ;  /* 0x0000000803037824 */ /* 0x000fc800078e0206 */
[----:B------:R0:W1:Y:S01]  /*1680*/  SYNCS.PHASECHK.TRANS64.TRYWAIT P1, [R3+URZ], R0 ;  /* 0x00000000030075a7 */ /* 0x000062000802017f */
[----:B------:R-:W-:Y:S05]  /*1690*/  @!P0 BRA `(.L_x_19) ;  /* 0x0000000000048947 */ /* 0x000fea0003800000 */
[----:B------:R-:W-:Y:S01]  /*16a0*/  BPT.TRAP 0x1 ;  /* 0x000000040000795c */ /* 0x000fe20000300000 */
.L_x_19:
[----:B------:R-:W-:-:S05]  /*16b0*/  IMAD.U32 R4, RZ, RZ, UR44 ;  /* 0x0000002cff047e24 */ /* 0x000fca000f8e00ff */
[----:B------:R-:W-:Y:S01]  /*16c0*/  ISETP.GE.AND P2, PT, R4, 0x1, PT ;  /* 0x000000010400780c */ /* 0x000fe20003f46270 */
[----:B-1----:R-:W-:-:S12]  /*16d0*/  @P1 BRA `(.L_x_20) ;  /* 0x0000000000081947 */ /* 0x002fd80003800000 */
[----:B------:R-:W1:Y:S02]  /*16e0*/  SYNCS.PHASECHK.TRANS64.TRYWAIT P1, [R3+URZ], R0 ;  /* 0x00000000030075a7 */ /* 0x000e64000802017f */
[----:B-1----:R-:W-:Y:S05]  /*16f0*/  @!P1 BRA `(.L_x_21) ;  /* 0x0000005000a49947 */ /* 0x002fea0003800000 */
.L_x_20:
[----:B------:R-:W-:Y:S05]  /*1700*/  WARPSYNC.ALL ;  /* 0x0000000000007948 */ /* 0x000fea0003800000 */
[----:B------:R-:W-:Y:S01]  /*1710*/  R2UR UR4, R6 ;  /* 0x00000000060472ca */ /* 0x000fe200000e0000 */
[----:B------:R-:W-:Y:S01]  /*1720*/  ULEA UR8, UR42, UR45, 0xc ;  /* 0x0000002d2a087291 */ /* 0x000fe2000f8e603f */
[----:B------:R-:W-:Y:S01]  /*1730*/  WARPGROUP.ARRIVE ;  /* 0x00000000000079c5 */ /* 0x000fe20000000000 */
[----:B------:R-:W-:Y:S01]  /*1740*/  UMOV UR9, 0x40000040 ;  /* 0x4000004000097882 */ /* 0x000fe20000000000 */
[----:B------:R-:W-:Y:S01]  /*1750*/  UMOV UR11, 0x40000040 ;  /* 0x40000040000b7882 */ /* 0x000fe20000000000 */
[----:B------:R-:W-:Y:S01]  /*1760*/  UIADD3 UR12, UR8, 0x2, URZ ;  /* 0x00000002080c7890 */ /* 0x000fe2000fffe03f */
[----:B------:R-:W-:Y:S01]  /*1770*/  UMOV UR13, 0x40000040 ;  /* 0x40000040000d7882 */ /* 0x000fe20000000000 */
[----:B------:R-:W-:-:S06]  /*1780*/  UMOV UR15, 0x40000040 ;  /* 0x40000040000f7882 */ /* 0x000fcc0000000000 */
[----:B------:R-:W-:-:S04]  /*1790*/  UIADD3 UR4, UR4, 0x20100, URZ ;  /* 0x0002010004047890 */ /* 0x000fc8000fffe03f */
[----:B------:R-:W-:-:S04]  /*17a0*/  USHF.R.U32.HI UR4, URZ, 0x4, UR4 ;  /* 0x000000043f047899 */ /* 0x000fc80008011604 */
[----:B------:R-:W-:-:S04]  /*17b0*/  ULOP3.LUT UR4, UR4, 0x3fff, URZ, 0xc0, !UPT ;  /* 0x00003fff04047892 */ /* 0x000fc8000f8ec03f */
[----:B------:R-:W-:-:S04]  /*17c0*/  ULOP3.LUT UR4, UR4, 0x10000, URZ, 0xfc, !UPT ;  /* 0x0001000004047892 */ /* 0x000fc8000f8efc3f */
[----:B------:R-:W-:-:S04]  /*17d0*/  ULEA UR6, UR42, UR4, 0xb ;  /* 0x000000042a067291 */ /* 0x000fc8000f8e583f */
[----:B------:R-:W-:-:S03]  /*17e0*/  UIADD3 UR14, UR6, 0x2, URZ ;  /* 0x00000002060e7890 */ /* 0x000fc6000fffe03f */
[----:B------:R-:W-:Y:S02]  /*17f0*/  UMOV UR10, UR6 ;  /* 0x00000006000a7c82 */ /* 0x000fe40008000000 */
[----:B------:R-:W-:Y:S01]  /*1800*/  HGMMA.64x64x8.F32.TF32 R24, gdesc[UR8], RZ, !UPT, gsb0 ;  /* 0x04e00000081879f0 */ /* 0x000fe2000c0028ff */
[----:B------:R-:W-:Y:S01]  /*1810*/  UIADD3 UR10, UR6, 0x606, URZ ;  /* 0x00000606060a7890 */ /* 0x000fe2000fffe03f */
[----:B------:R-:W-:Y:S01]  /*1820*/  UMOV UR9, 0x40000040 ;  /* 0x4000004000097882 */ /* 0x000fe20000000000 */
[----:B------:R-:W-:Y:S01]  /*1830*/  UMOV UR11, 0x40000040 ;  /* 0x40000040000b7882 */ /* 0x000fe20000000000 */
[----:B------:R-:W-:Y:S02]  /*1840*/  WARPGROUP.DEPBAR.LE gsb0, 0x0 ;  /* 0x00008000000079c5 */ /* 0x000fe40000010000 */
[----:B------:R-:W-:-:S06]  /*1850*/  WARPGROUP.ARRIVE ;  /* 0x00000000000079c5 */ /* 0x000fcc0000000000 */
[----:B------:R-:W-:Y:S01]  /*1860*/  HGMMA.64x64x8.F32.TF32 R24, gdesc[UR12], R24, gsb0 ;  /* 0x04e000000c1879f0 */ /* 0x000fe20008002818 */
[----:B------:R-:W-:Y:S02]  /*1870*/  UIADD3 UR12, UR8, 0x4, URZ ;  /* 0x00000004080c7890 */ /* 0x000fe4000fffe03f */
        /* <DEDUP_REMOVED lines=87> */
[----:B------:R-:W-:Y:S01]  /*1df0*/  UIADD3 UR8, UR8, 0xc06, URZ ;  /* 0x00000c0608087890 */ /* 0x000fe2000fffe03f */
[----:B------:R-:W-:Y:S02]  /*1e00*/  WARPGROUP.DEPBAR.LE gsb0, 0x0 ;  /* 0x00008000000079c5 */ /* 0x000fe40000010000 */
[----:B------:R-:W-:-:S06]  /*1e10*/  WARPGROUP.ARRIVE ;  /* 0x00000000000079c5 */ /* 0x000fcc0000000000 */
[----:B------:R-:W-:Y:S03]  /*1e20*/  HGMMA.64x64x8.F32.TF32 R24, gdesc[UR12], R24, gsb0 ;  /* 0x04e000000c1879f0 */ /* 0x000fe60008002818 */
[----:B------:R-:W-:Y:S02]  /*1e30*/  WARPGROUP.DEPBAR.LE gsb0, 0x0 ;  /* 0x00008000000079c5 */ /* 0x000fe40000010000 */
[----:B------:R-:W-:-:S06]  /*1e40*/  WARPGROUP.ARRIVE ;  /* 0x00000000000079c5 */ /* 0x000fcc0000000000 */
[----:B------:R-:W-:Y:S03]  /*1e50*/  HGMMA.64x64x8.F32.TF32 R24, gdesc[UR8], R24, gsb0 ;  /* 0x04e00000081879f0 */ /* 0x000fe60008002818 */
[----:B------:R-:W-:Y:S02]  /*1e60*/  WARPGROUP.DEPBAR.LE gsb0, 0x0 ;  /* 0x00008000000079c5 */ /* 0x000fe40000010000 */
[----:B------:R-:W-:Y:S05]  /*1e70*/  @!P2 BRA `(.L_x_22) ;  /* 0x000000080078a947 */ /* 0x000fea0003800000 */
[----:B------:R-:W-:Y:S01]  /*1e80*/  UIADD3 UR5, UR42, 0x1, URZ ;  /* 0x000000012a057890 */ /* 0x000fe2000fffe03f */
[----:B01----:R-:W-:Y:S02]  /*1e90*/  IMAD.U32 R0, RZ, RZ, UR44 ;  /* 0x0000002cff007e24 */ /* 0x003fe4000f8e00ff */
[----:B------:R-:W-:Y:S01]  /*1ea0*/  IMAD.U32 R3, RZ, RZ, UR42 ;  /* 0x0000002aff037e24 */ /* 0x000fe2000f8e00ff */
[----:B------:R-:W-:-:S04]  /*1eb0*/  UISETP.NE.AND UP0, UPT, UR5, 0x2, UPT ;  /* 0x000000020500788c */ /* 0x000fc8000bf05270 */
[----:B------:R-:W-:Y:S02]  /*1ec0*/  USEL UR6, URZ, 0x1, UP0 ;  /* 0x000000013f067887 */ /* 0x000fe40008000000 */
[----:B------:R-:W-:Y:S02]  /*1ed0*/  USEL UR5, UR5, URZ, UP0 ;  /* 0x0000003f05057287 */ /* 0x000fe40008000000 */
[----:B------:R-:W-:-:S06]  /*1ee0*/  ULOP3.LUT UR6, UR36, UR6, URZ, 0x3c, !UPT ;  /* 0x0000000624067292 */ /* 0x000fcc000f8e3c3f */
[----:B------:R-:W-:-:S07]  /*1ef0*/  IMAD.U32 R7, RZ, RZ, UR6 ;  /* 0x00000006ff077e24 */ /* 0x000fce000f8e00ff */
.L_x_29:
[----:B------:R-:W-:Y:S05]  /*1f00*/  @!P0 BRA `(.L_x_23) ;  /* 0x0000000000048947 */ /* 0x000fea0003800000 */
[----:B------:R-:W-:Y:S01]  /*1f10*/  BPT.TRAP 0x1 ;  /* 0x000000040000795c */ /* 0x000fe20000300000 */
.L_x_23:
[----:B------:R-:W0:Y:S01]  /*1f20*/  S2UR UR7, SR_CgaCtaId ;  /* 0x00000000000779c3 */ /* 0x000e220000008800 */
[----:B------:R-:W-:Y:S01]  /*1f30*/  UMOV UR6, 0x400 ;  /* 0x0000040000067882 */ /* 0x000fe20000000000 */
[----:B------:R-:W-:Y:S01]  /*1f40*/  IMAD.U32 R5, RZ, RZ, UR5 ;  /* 0x00000005ff057e24 */ /* 0x000fe2000f8e00ff */
[----:B------:R-:W-:Y:S01]  /*1f50*/  SHF.L.U32 R4, R7, 0x1f, RZ ;  /* 0x0000001f07047819 */ /* 0x000fe200000006ff */
[----:B0-----:R-:W-:-:S06]  /*1f60*/  ULEA UR6, UR7, UR6, 0x18 ;  /* 0x0000000607067291 */ /* 0x001fcc000f8ec03f */
[----:B------:R-:W-:-:S04]  /*1f70*/  IMAD.U32 R6, RZ, RZ, UR6 ;  /* 0x00000006ff067e24 */ /* 0x000fc8000f8e00ff */
[----:B------:R-:W-:-:S04]  /*1f80*/  IMAD R5, R5, 0x8, R6 ;  /* 0x0000000805057824 */ /* 0x000fc800078e0206 */
[----:B------:R0:W1:Y:S01]  /*1f90*/  SYNCS.PHASECHK.TRANS64.TRYWAIT P1, [R5+URZ], R4 ;  /* 0x00000004050075a7 */ /* 0x000062000802017f */
[----:B------:R-:W-:Y:S05]  /*1fa0*/  @!P0 BRA `(.L_x_24) ;  /* 0x0000000000048947 */ /* 0x000fea0003800000 */
[----:B------:R-:W-:Y:S01]  /*1fb0*/  BPT.TRAP 0x1 ;  /* 0x000000040000795c */ /* 0x000fe20000300000 */
.L_x_24:
[----:B-1----:R-:W-:Y:S05]  /*1fc0*/  @P1 BRA `(.L_x_25) ;  /* 0x0000000000081947 */ /* 0x002fea0003800000 */
[----:B------:R-:W1:Y:S02]  /*1fd0*/  SYNCS.PHASECHK.TRANS64.TRYWAIT P1, [R5+URZ], R4 ;  /* 0x00000004050075a7 */ /* 0x000e64000802017f */
[----:B-1----:R-:W-:Y:S05]  /*1fe0*/  @!P1 BRA `(.L_x_26) ;  /* 0x00000048007c9947 */ /* 0x002fea0003800000 */
.L_x_25:
[----:B------:R-:W-:Y:S01]  /*1ff0*/  ULEA UR8, UR5, UR4, 0xb ;  /* 0x0000000405087291 */ /* 0x000fe2000f8e583f */
[----:B------:R-:W-:Y:S01]  /*2000*/  WARPGROUP.ARRIVE ;  /* 0x00000000000079c5 */ /* 0x000fe20000000000 */
[----:B------:R-:W-:Y:S01]  /*2010*/  ULEA UR6, UR5, UR45, 0xc ;  /* 0x0000002d05067291 */ /* 0x000fe2000f8e603f */
[----:B------:R-:W-:Y:S01]  /*2020*/  UMOV UR15, 0x40000040 ;  /* 0x40000040000f7882 */ /* 0x000fe20000000000 */
[----:B------:R-:W-:Y:S01]  /*2030*/  UMOV UR13, 0x40000040 ;  /* 0x40000040000d7882 */ /* 0x000fe20000000000 */
[----:B------:R-:W-:Y:S02]  /*2040*/  UIADD3 UR10, UR8, 0x606, URZ ;  /* 0x00000606080a7890 */ /* 0x000fe4000fffe03f */
[----:B------:R-:W-:Y:S02]  /*2050*/  UMOV UR14, UR8 ;  /* 0x00000008000e7c82 */ /* 0x000fe40008000000 */
[----:B------:R-:W-:Y:S01]  /*2060*/  UMOV UR12, UR6 ;  /* 0x00000006000c7c82 */ /* 0x000fe20008000000 */
[----:B------:R-:W-:Y:S01]  /*2070*/  UMOV UR11, 0x40000040 ;  /* 0x40000040000b7882 */ /* 0x000fe20000000000 */
[----:B------:R-:W-:Y:S01]  /*2080*/  HGMMA.64x64x8.F32.TF32 R24, gdesc[UR12], R24, gsb0 ;  /* 0x04e000000c1879f0 */ /* 0x000fe20008002818 */
[----:B------:R-:W-:-:S02]  /*2090*/  UIADD3 UR14, UR8, 0x2, URZ ;  /* 0x00000002080e7890 */ /* 0x000fc4000fffe03f */
[----:B------:R-:W-:Y:S01]  /*20a0*/  UIADD3 UR12, UR6, 0x2, URZ ;  /* 0x00000002060c7890 */ /* 0x000fe2000fffe03f */
[----:B------:R-:W-:Y:S01]  /*20b0*/  UMOV UR15, 0x40000040 ;  /* 0x40000040000f7882 */ /* 0x000fe20000000000 */
        /* <DEDUP_REMOVED lines=102> */
[----:B------:R-:W-:Y:S01]  /*2720*/  BPT.TRAP 0x1 ;  /* 0x000000040000795c */ /* 0x000fe20000300000 */
.L_x_27:
[----:B------:R-:W-:-:S13]  /*2730*/  ISETP.NE.AND P1, PT, R68, RZ, PT ;  /* 0x000000ff4400720c */ /* 0x000fda0003f25270 */
[----:B01----:R-:W-:-:S04]  /*2740*/  @P1 IMAD R4, R3, 0x8, R6 ;  /* 0x0000000803041824 */ /* 0x003fc800078e0206 */
[----:B------:R-:W-:-:S05]  /*2750*/  @P1 VIADD R4, R4, 0x10 ;  /* 0x0000001004041836 */ /* 0x000fca0000000000 */
[----:B------:R-:W-:-:S04]  /*2760*/  @P1 PRMT R4, R19, 0x654, R4 ;  /* 0x0000065413041816 */ /* 0x000fc80000000004 */
[----:B------:R0:W-:Y:S01]  /*2770*/  @P1 SYNCS.ARRIVE.TRANS64.RED.A1T0 RZ, [R4+URZ], RZ ;  /* 0x000000ff04ff19a7 */ /* 0x0001e2000810043f */
[----:B------:R-:W-:-:S13]  /*2780*/  ISETP.GT.U32.AND P1, PT, R18, 0x1, PT ;  /* 0x000000011200780c */ /* 0x000fda0003f24070 */
[----:B0-----:R-:W-:Y:S05]  /*2790*/  @P1 BRA `(.L_x_28) ;  /* 0x0000000000041947 */ /* 0x001fea0003800000 */
[----:B------:R-:W-:Y:S01]  /*27a0*/  BPT.TRAP 0x1 ;  /* 0x000000040000795c */ /* 0x000fe20000300000 */
.L_x_28:
[----:B------:R-:W-:Y:S01]  /*27b0*/  UIADD3 UR5, UR5, 0x1, URZ ;  /* 0x0000000105057890 */ /* 0x000fe2000fffe03f */
[C---:B------:R-:W-:Y:S01]  /*27c0*/  ISETP.GT.AND P2, PT, R0.reuse, 0x1, PT ;  /* 0x000000010000780c */ /* 0x040fe20003f44270 */
[----:B------:R-:W-:Y:S02]  /*27d0*/  VIADD R3, R3, 0x1 ;  /* 0x0000000103037836 */ /* 0x000fe40000000000 */
[----:B------:R-:W-:Y:S01]  /*27e0*/  UISETP.NE.AND UP0, UPT, UR5, 0x2, UPT ;  /* 0x000000020500788c */ /* 0x000fe2000bf05270 */
[----:B------:R-:W-:Y:S02]  /*27f0*/  VIADD R0, R0, 0xffffffff ;  /* 0xffffffff00007836 */ /* 0x000fe40000000000 */
[C---:B------:R-:W-:Y:S01]  /*2800*/  ISETP.NE.AND P1, PT, R3.reuse, 0x2, PT ;  /* 0x000000020300780c */ /* 0x040fe20003f25270 */
[----:B------:R-:W-:Y:S02]  /*2810*/  USEL UR6, URZ, 0x1, UP0 ;  /* 0x000000013f067887 */ /* 0x000fe40008000000 */
[----:B------:R-:W-:Y:S01]  /*2820*/  USEL UR5, UR5, URZ, UP0 ;  /* 0x0000003f05057287 */ /* 0x000fe20008000000 */
[----:B------:R-:W-:-:S03]  /*2830*/  SEL R3, R3, RZ, P1 ;  /* 0x000000ff03037207 */ /* 0x000fc60000800000 */
[----:B------:R-:W-:Y:S01]  /*2840*/  LOP3.LUT R7, R7, UR6, RZ, 0x3c, !PT ;  /* 0x0000000607077c12 */ /* 0x000fe2000f8e3cff */
[----:B------:R-:W-:Y:S07]  /*2850*/  @P2 BRA `(.L_x_29) ;  /* 0xfffffff400a82947 */ /* 0x000fee000383ffff */
.L_x_22:
[----:B01----:R-:W0:Y:S02]  /*2860*/  LDC R0, c[0x0][0x28c] ;  /* 0x0000a300ff007b82 */ /* 0x003e240000000800 */
[----:B0-----:R-:W-:-:S13]  /*2870*/  ISETP.GE.AND P1, PT, R0, 0x1, PT ;  /* 0x000000010000780c */ /* 0x001fda0003f26270 */
[----:B------:R-:W-:Y:S05]  /*2880*/  @!P1 BRA `(.L_x_30) ;  /* 0x0000000000389947 */ /* 0x000fea0003800000 */
[----:B------:R-:W-:Y:S05]  /*2890*/  @!P0 BRA `(.L_x_31) ;  /* 0x0000000000048947 */ /* 0x000fea0003800000 */
[----:B------:R-:W-:Y:S01]  /*28a0*/  BPT.TRAP 0x1 ;  /* 0x000000040000795c */ /* 0x000fe20000300000 */
.L_x_31:
[----:B------:R-:W-:-:S13]  /*28b0*/  ISETP.NE.AND P0, PT, R68, RZ, PT ;  /* 0x000000ff4400720c */ /* 0x000fda0003f05270 */
[----:B------:R-:W-:-:S05]  /*28c0*/  VOTEU.ANY UP0, P0 ;  /* 0x00000000003f7886 */ /* 0x000fca0000000100 */
[----:B------:R-:W-:-:S06]  /*28d0*/  @UP0 UIADD3 UR4, UR44, UR42, URZ ;  /* 0x0000002a2c040290 */ /* 0x000fcc000fffe03f */
[----:B------:R-:W-:-:S04]  /*28e0*/  IMAD.U32 R0, RZ, RZ, UR4 ;  /* 0x00000004ff007e24 */ /* 0x000fc8000f8e00ff */
[----:B------:R-:W-:-:S05]  /*28f0*/  @P0 IMAD.SHL.U32 R0, R0, 0x8, RZ ;  /* 0x0000000800000824 */ /* 0x000fca00078e00ff */
[----:B------:R-:W-:-:S04]  /*2900*/  @P0 LOP3.LUT R0, R0, 0x8, RZ, 0xc0, !PT ;  /* 0x0000000800000812 */ /* 0x000fc800078ec0ff */
[----:B------:R-:W-:-:S04]  /*2910*/  @P0 IADD3 R0, R6, 0x10, R0 ;  /* 0x0000001006000810 */ /* 0x000fc80007ffe000 */
[----:B------:R-:W-:-:S04]  /*2920*/  @P0 PRMT R0, R19, 0x654, R0 ;  /* 0x0000065413000816 */ /* 0x000fc80000000000 */
[----:B------:R0:W-:Y:S01]  /*2930*/  @P0 SYNCS.ARRIVE.TRANS64.RED.A1T0 RZ, [R0+URZ], RZ ;  /* 0x000000ff00ff09a7 */ /* 0x0001e2000810043f */
[----:B------:R-:W-:-:S13]  /*2940*/  ISETP.GT.U32.AND P0, PT, R18, 0x1, PT ;  /* 0x000000011200780c */ /* 0x000fda0003f04070 */
[----:B0-----:R-:W-:Y:S05]  /*2950*/  @P0 BRA `(.L_x_30) ;  /* 0x0000000000040947 */ /* 0x001fea0003800000 */
[----:B------:R-:W-:Y:S01]  /*2960*/  BPT.TRAP 0x1 ;  /* 0x000000040000795c */ /* 0x000fe20000300000 */
.L_x_30:
[----:B------:R-:W-:Y:S01]  /*2970*/  IMAD.SHL.U32 R3, R70, 0x40, RZ ;  /* 0x0000004046037824 */ /* 0x000fe200078e00ff */
[----:B------:R-:W-:Y:S01]  /*2980*/  ULDC UR6, c[0x0][0x288] ;  /* 0x0000a20000067ab9 */ /* 0x000fe20000000800 */
[----:B------:R-:W-:Y:S01]  /*2990*/  SHF.R.S32.HI R15, RZ, 0x1f, R67 ;  /* 0x0000001fff0f7819 */ /* 0x000fe20000011443 */
[----:B------:R-:W-:Y:S01]  /*29a0*/  IMAD.SHL.U32 R7, R71, 0x80, RZ ;  /* 0x0000008047077824 */ /* 0x000fe200078e00ff */
[----:B------:R-:W-:Y:S01]  /*29b0*/  ULDC.64 UR4, c[0x0][0x5d0] ;  /* 0x0001740000047ab9 */ /* 0x000fe20000000a00 */
[----:B------:R-:W-:Y:S01]  /*29c0*/  LOP3.LUT R10, R3, 0x6, R62, 0xf8, !PT ;  /* 0x00000006030a7812 */ /* 0x000fe200078ef83e */
[----:B------:R-:W-:Y:S01]  /*29d0*/  IMAD.WIDE R70, R71, 0x80, R22 ;  /* 0x0000008047467825 */ /* 0x000fe200078e0216 */
[----:B------:R-:W-:Y:S01]  /*29e0*/  ISETP.GE.AND P0, PT, R3, UR6, PT ;  /* 0x0000000603007c0c */ /* 0x000fe2000bf06270 */
[----:B------:R-:W-:Y:S01]  /*29f0*/  ULDC UR6, c[0x0][0x284] ;  /* 0x0000a10000067ab9 */ /* 0x000fe20000000800 */
[----:B------:R-:W-:Y:S01]  /*2a00*/  SHF.R.S32.HI R11, RZ, 0x1f, R10 ;  /* 0x0000001fff0b7819 */ /* 0x000fe2000001140a */
[----:B------:R-:W-:Y:S01]  /*2a10*/  IMAD R0, R15, UR4, RZ ;  /* 0x000000040f007c24 */ /* 0x000fe2000f8e02ff */
[----:B------:R-:W-:-:S03]  /*2a20*/  ISETP.GE.OR P0, PT, R7, UR6, P0 ;  /* 0x0000000607007c0c */ /* 0x000fc60008706670 */
[C---:B------:R-:W-:Y:S02]  /*2a30*/  IMAD R9, R67.reuse, UR5, R0 ;  /* 0x0000000543097c24 */ /* 0x040fe4000f8e0200 */
[----:B------:R-:W-:Y:S01]  /*2a40*/  IMAD.WIDE.U32 R4, R67, UR4, R10 ;  /* 0x0000000443047c25 */ /* 0x000fe2000f8e000a */
[----:B------:R-:W-:-:S03]  /*2a50*/  ULDC.64 UR4, c[0x0][0x5c8] ;  /* 0x0001720000047ab9 */ /* 0x000fc60000000a00 */
[----:B------:R-:W-:Y:S02]  /*2a60*/  IMAD R13, R71, UR4, RZ ;  /* 0x00000004470d7c24 */ /* 0x000fe4000f8e02ff */
[----:B------:R-:W-:Y:S02]  /*2a70*/  IMAD.IADD R5, R5, 0x1, R9 ;  /* 0x0000000105057824 */ /* 0x000fe400078e0209 */
[C---:B------:R-:W-:Y:S02]  /*2a80*/  IMAD R13, R70.reuse, UR5, R13 ;  /* 0x00000005460d7c24 */ /* 0x040fe4000f8e020d */
[----:B------:R-:W-:-:S04]  /*2a90*/  IMAD.WIDE.U32 R72, R70, UR4, R4 ;  /* 0x0000000446487c25 */ /* 0x000fc8000f8e0004 */
[----:B------:R-:W-:Y:S01]  /*2aa0*/  IMAD.MOV.U32 R0, RZ, RZ, -0x1 ;  /* 0xffffffffff007424 */ /* 0x000fe200078e00ff */
[----:B------:R-:W-:Y:S06]  /*2ab0*/  @P0 BRA `(.L_x_32) ;  /* 0x0000002000780947 */ /* 0x000fec0003800000 */
[----:B-----5:R-:W-:Y:S01]  /*2ac0*/  FSETP.NEU.AND P0, PT, R57, RZ, PT ;  /* 0x000000ff3900720b */ /* 0x020fe20003f0d000 */
[----:B------:R-:W-:Y:S01]  /*2ad0*/  IMAD.IADD R4, R61, 0x1, -R3 ;  /* 0x000000013d047824 */ /* 0x000fe200078e0a03 */
[----:B------:R-:W-:Y:S01]  /*2ae0*/  BSSY B0, `(.L_x_32) ;  /* 0x000021b000007945 */ /* 0x000fe20003800000 */
[----:B------:R-:W-:Y:S02]  /*2af0*/  IMAD.IADD R3, R66, 0x1, -R7 ;  /* 0x0000000142037824 */ /* 0x000fe400078e0a07 */
[----:B------:R-:W-:Y:S01]  /*2b00*/  IMAD.IADD R83, R73, 0x1, R13 ;  /* 0x0000000149537824 */ /* 0x000fe200078e020d */
[----:B------:R-:W-:-:S04]  /*2b10*/  ISETP.GT.AND P3, PT, R4, RZ, PT ;  /* 0x000000ff0400720c */ /* 0x000fc80003f64270 */
[----:B------:R-:W-:-:S03]  /*2b20*/  ISETP.GT.AND P2, PT, R3, RZ, P3 ;  /* 0x000000ff0300720c */ /* 0x000fc60001f44270 */
[----:B------:R-:W-:Y:S10]  /*2b30*/  @!P0 BRA `(.L_x_33) ;  /* 0x0000001400dc8947 */ /* 0x000ff40003800000 */
[----:B------:R-:W0:Y:S01]  /*2b40*/  LDC.64 R76, c[0x0][0x5b8] ;  /* 0x00016e00ff4c7b82 */ /* 0x000e220000000a00 */
[----:B------:R-:W-:-:S07]  /*2b50*/  ULDC.64 UR4, c[0x0][0x5c0] ;  /* 0x0001700000047ab9 */ /* 0x000fce0000000a00 */
[----:B------:R-:W1:Y:S08]  /*2b60*/  LDC.64 R78, c[0x0][0x5b0] ;  /* 0x00016c00ff4e7b82 */ /* 0x000e700000000a00 */
[----:B------:R-:W2:Y:S01]  /*2b70*/  LDC.64 R80, c[0x0][0x5a8] ;  /* 0x00016a00ff507b82 */ /* 0x000ea20000000a00 */
[-C--:B0-----:R-:W-:Y:S02]  /*2b80*/  IMAD R6, R15, R76.reuse, RZ ;  /* 0x0000004c0f067224 */ /* 0x081fe400078e02ff */
[----:B------:R-:W-:-:S04]  /*2b90*/  IMAD.WIDE.U32 R74, R67, R76, R10 ;  /* 0x0000004c434a7225 */ /* 0x000fc800078e000a */
[----:B------:R-:W-:Y:S02]  /*2ba0*/  IMAD R73, R67, R77, R6 ;  /* 0x0000004d43497224 */ /* 0x000fe400078e0206 */
[-C--:B-1----:R-:W-:Y:S02]  /*2bb0*/  IMAD R5, R71, R78.reuse, RZ ;  /* 0x0000004e47057224 */ /* 0x082fe400078e02ff */
[----:B------:R-:W-:Y:S02]  /*2bc0*/  IMAD.IADD R13, R75, 0x1, R73 ;  /* 0x000000014b0d7824 */ /* 0x000fe400078e0249 */
[----:B------:R-:W-:Y:S02]  /*2bd0*/  IMAD.MOV.U32 R12, RZ, RZ, R74 ;  /* 0x000000ffff0c7224 */ /* 0x000fe400078e004a */
[C---:B------:R-:W-:Y:S02]  /*2be0*/  IMAD R71, R70.reuse, R79, R5 ;  /* 0x0000004f46477224 */ /* 0x040fe400078e0205 */
[----:B------:R-:W-:-:S04]  /*2bf0*/  IMAD.WIDE.U32 R6, R70, R78, R12 ;  /* 0x0000004e46067225 */ /* 0x000fc800078e000c */
[----:B------:R-:W-:Y:S01]  /*2c00*/  IMAD.IADD R5, R7, 0x1, R71 ;  /* 0x0000000107057824 */ /* 0x000fe200078e0247 */
[----:B--2---:R-:W-:-:S04]  /*2c10*/  LEA R14, P0, R6, R80, 0x2 ;  /* 0x00000050060e7211 */ /* 0x004fc800078010ff */
[----:B------:R-:W-:-:S05]  /*2c20*/  LEA.HI.X R15, R6, R81, R5, 0x2, P0 ;  /* 0x00000051060f7211 */ /* 0x000fca00000f1405 */
[----:B------:R0:W2:Y:S01]  /*2c30*/  @P2 LDG.E.LTC128B R5, desc[UR40][R14.64] ;  /* 0x000000280e052981 */ /* 0x0000a2000c1e1920 */
[----:B------:R-:W-:Y:S01]  /*2c40*/  ISETP.GT.AND P0, PT, R4, 0x1, PT ;  /* 0x000000010400780c */ /* 0x000fe20003f04270 */
[----:B------:R-:W-:Y:S01]  /*2c50*/  IMAD.WIDE.U32 R6, R70, R78, R10 ;  /* 0x0000004e46067225 */ /* 0x000fe200078e000a */
[----:B------:R-:W-:Y:S03]  /*2c60*/  BSSY B1, `(.L_x_34) ;  /* 0x0000013000017945 */ /* 0x000fe60003800000 */
[----:B------:R-:W-:Y:S02]  /*2c70*/  IMAD.IADD R7, R71, 0x1, R7 ;  /* 0x0000000147077824 */ /* 0x000fe400078e0207 */
[----:B------:R-:W-:Y:S01]  /*2c80*/  IMAD.WIDE.U32 R20, R67, R76, R6 ;  /* 0x0000004c43147225 */ /* 0x000fe200078e0006 */
[----:B0-----:R-:W-:-:S03]  /*2c90*/  SHF.L.U64.HI R15, R78, 0x3, R79 ;  /* 0x000000034e0f7819 */ /* 0x001fc6000001024f */
[----:B------:R-:W-:Y:S01]  /*2ca0*/  IMAD.IADD R7, R73, 0x1, R21 ;  /* 0x0000000149077824 */ /* 0x000fe200078e0215 */
[----:B------:R-:W-:Y:S01]  /*2cb0*/  LEA R6, P4, R20, R80, 0x2 ;  /* 0x0000005014067211 */ /* 0x000fe200078810ff */
[----:B------:R-:W-:-:S03]  /*2cc0*/  IMAD.SHL.U32 R14, R78, 0x8, RZ ;  /* 0x000000084e0e7824 */ /* 0x000fc600078e00ff */
[----:B------:R-:W-:Y:S01]  /*2cd0*/  LEA.HI.X R7, R20, R81, R7, 0x2, P4 ;  /* 0x0000005114077211 */ /* 0x000fe200020f1407 */
[----:B------:R-:W-:Y:S01]  /*2ce0*/  IMAD.WIDE.U32 R20, R70, R78, R14 ;  /* 0x0000004e46147225 */ /* 0x000fe200078e000e */
[----:B--2---:R-:W-:-:S05]  /*2cf0*/  LOP3.LUT R8, R5, 0xffffe000, RZ, 0xc0, !PT ;  /* 0xffffe00005087812 */ /* 0x004fca00078ec0ff */
[----:B------:R-:W-:Y:S01]  /*2d00*/  FMUL R9, R8, R57 ;  /* 0x0000003908097220 */ /* 0x000fe20000400000 */
[----:B------:R-:W-:-:S03]  /*2d10*/  LEA R8, P1, R72, UR4, 0x2 ;  /* 0x0000000448087c11 */ /* 0x000fc6000f8210ff */
[----:B------:R-:W-:Y:S01]  /*2d20*/  FFMA R77, R24, R56, R9 ;  /* 0x00000038184d7223 */ /* 0x000fe20000000009 */
[----:B------:R-:W-:Y:S02]  /*2d30*/  LEA.HI.X R9, R72, UR5, R83, 0x2, P1 ;  /* 0x0000000548097c11 */ /* 0x000fe400088f1453 */
[----:B------:R-:W-:Y:S02]  /*2d40*/  ISETP.GT.AND P1, PT, R3, RZ, P0 ;  /* 0x000000ff0300720c */ /* 0x000fe40000724270 */
[----:B------:R-:W-:-:S05]  /*2d50*/  F2FP.TF32.F32.PACK_B R77, R77 ;  /* 0x0000004dff4d723e */ /* 0x000fca00024050ff */
[----:B------:R0:W-:Y:S06]  /*2d60*/  @P2 STG.E desc[UR40][R8.64], R77 ;  /* 0x0000004d08002986 */ /* 0x0001ec000c101928 */
[----:B------:R-:W-:Y:S05]  /*2d70*/  @!P1 BRA `(.L_x_35) ;  /* 0x0000000000049947 */ /* 0x000fea0003800000 */
[----:B------:R1:W5:Y:S02]  /*2d80*/  LDG.E.LTC128B R5, desc[UR40][R6.64+0x4] ;  /* 0x0000042806057981 */ /* 0x000364000c1e1920 */
.L_x_35:
[----:B------:R-:W-:Y:S05]  /*2d90*/  BSYNC B1 ;  /* 0x0000000000017941 */ /* 0x000fea0003800000 */
.L_x_34:
[----:B-----5:R-:W-:Y:S01]  /*2da0*/  LOP3.LUT R12, R5, 0xffffe000, RZ, 0xc0, !PT ;  /* 0xffffe000050c7812 */ /* 0x020fe200078ec0ff */
[----:B------:R-:W-:Y:S01]  /*2db0*/  IMAD.IADD R71, R71, 0x1, R21 ;  /* 0x0000000147477824 */ /* 0x000fe200078e0215 */
[----:B------:R-:W-:Y:S01]  /*2dc0*/  IADD3 R74, P2, R74, R20, RZ ;  /* 0x000000144a4a7210 */ /* 0x000fe20007f5e0ff */
[----:B------:R-:W-:Y:S01]  /*2dd0*/  IMAD.MOV.U32 R24, RZ, RZ, R5 ;  /* 0x000000ffff187224 */ /* 0x000fe200078e0005 */
[----:B------:R-:W-:Y:S01]  /*2de0*/  ISETP.GT.AND P3, PT, R3, 0x8, P3 ;  /* 0x000000080300780c */ /* 0x000fe20001f64270 */
[----:B------:R-:W-:Y:S02]  /*2df0*/  FMUL R12, R12, R57 ;  /* 0x000000390c0c7220 */ /* 0x000fe40000400000 */
[----:B------:R-:W-:Y:S01]  /*2e00*/  IMAD.X R13, R71, 0x1, R13, P2 ;  /* 0x00000001470d7824 */ /* 0x000fe200010e060d */
[----:B------:R-:W-:Y:S01]  /*2e10*/  LEA R14, P2, R74, R80, 0x2 ;  /* 0x000000504a0e7211 */ /* 0x000fe200078410ff */
[----:B------:R-:W-:-:S03]  /*2e20*/  FFMA R25, R25, R56, R12 ;  /* 0x0000003819197223 */ /* 0x000fc6000000000c */
[----:B------:R-:W-:Y:S02]  /*2e30*/  LEA.HI.X R15, R74, R81, R13, 0x2, P2 ;  /* 0x000000514a0f7211 */ /* 0x000fe400010f140d */
[----:B------:R-:W-:-:S05]  /*2e40*/  F2FP.TF32.F32.PACK_B R25, R25 ;  /* 0x00000019ff19723e */ /* 0x000fca00024050ff */
[----:B------:R2:W-:Y:S04]  /*2e50*/  @P1 STG.E desc[UR40][R8.64+0x4], R25 ;  /* 0x0000041908001986 */ /* 0x0005e8000c101928 */
[----:B------:R-:W3:Y:S01]  /*2e60*/  @P3 LDG.E.LTC128B R24, desc[UR40][R14.64] ;  /* 0x000000280e183981 */ /* 0x000ee2000c1e1920 */
[----:B------:R-:W-:Y:S01]  /*2e70*/  IADD3 R20, P1, R10, R20, RZ ;  /* 0x000000140a147210 */ /* 0x000fe20007f3e0ff */
[----:B------:R-:W-:Y:S01]  /*2e80*/  BSSY B1, `(.L_x_36) ;  /* 0x0000011000017945 */ /* 0x000fe20003800000 */
[----:B------:R-:W-:-:S03]  /*2e90*/  ISETP.GT.AND P0, PT, R3, 0x8, P0 ;  /* 0x000000080300780c */ /* 0x000fc60000704270 */
[----:B------:R-:W-:Y:S01]  /*2ea0*/  IMAD.X R21, R11, 0x1, R71, P1 ;  /* 0x000000010b157824 */ /* 0x000fe200008e0647 */
[C---:B------:R-:W-:Y:S02]  /*2eb0*/  SHF.L.U64.HI R11, R58.reuse, 0x2, R59 ;  /* 0x000000023a0b7819 */ /* 0x040fe4000001023b */
[----:B------:R-:W-:Y:S01]  /*2ec0*/  LEA R12, P1, R58, R8, 0x2 ;  /* 0x000000083a0c7211 */ /* 0x000fe200078210ff */
[----:B------:R-:W-:-:S04]  /*2ed0*/  IMAD.WIDE.U32 R20, R67, R76, R20 ;  /* 0x0000004c43147225 */ /* 0x000fc800078e0014 */
[----:B------:R-:W-:Y:S01]  /*2ee0*/  IMAD.X R13, R11, 0x1, R9, P1 ;  /* 0x000000010b0d7824 */ /* 0x000fe200008e0609 */
[----:B---3--:R-:W-:-:S05]  /*2ef0*/  LOP3.LUT R10, R24, 0xffffe000, RZ, 0xc0, !PT ;  /* 0xffffe000180a7812 */ /* 0x008fca00078ec0ff */
[----:B------:R-:W-:Y:S01]  /*2f00*/  FMUL R5, R10, R57 ;  /* 0x000000390a057220 */ /* 0x000fe20000400000 */
[----:B------:R-:W-:-:S03]  /*2f10*/  LEA R10, P2, R20, R80, 0x2 ;  /* 0x00000050140a7211 */ /* 0x000fc600078410ff */
[----:B------:R-:W-:Y:S01]  /*2f20*/  FFMA R67, R26, R56, R5 ;  /* 0x000000381a437223 */ /* 0x000fe20000000005 */
[----:B------:R-:W-:-:S04]  /*2f30*/  IMAD.IADD R5, R73, 0x1, R21 ;  /* 0x0000000149057824 */ /* 0x000fc800078e0215 */
[----:B------:R-:W-:Y:S02]  /*2f40*/  F2FP.TF32.F32.PACK_B R67, R67 ;  /* 0x00000043ff43723e */ /* 0x000fe400024050ff */
[----:B------:R-:W-:-:S03]  /*2f50*/  LEA.HI.X R11, R20, R81, R5, 0x2, P2 ;  /* 0x00000051140b7211 */ /* 0x000fc600010f1405 */
[----:B------:R2:W-:Y:S01]  /*2f60*/  @P3 STG.E desc[UR40][R12.64], R67 ;  /* 0x000000430c003986 */ /* 0x0005e2000c101928 */
[----:B------:R-:W-:Y:S05]  /*2f70*/  @!P0 BRA `(.L_x_37) ;  /* 0x0000000000048947 */ /* 0x000fea0003800000 */
[----:B------:R3:W5:Y:S02]  /*2f80*/  LDG.E.LTC128B R24, desc[UR40][R10.64+0x4] ;  /* 0x000004280a187981 */ /* 0x000764000c1e1920 */
.L_x_37:
[----:B------:R-:W-:Y:S05]  /*2f90*/  BSYNC B1 ;  /* 0x0000000000017941 */ /* 0x000fea0003800000 */
.L_x_36:
[----:B-----5:R-:W-:Y:S01]  /*2fa0*/  LOP3.LUT R14, R24, 0xffffe000, RZ, 0xc0, !PT ;  /* 0xffffe000180e7812 */ /* 0x020fe200078ec0ff */
[----:B------:R-:W-:Y:S01]  /*2fb0*/  BSSY B1, `(.L_x_38) ;  /* 0x0000009000017945 */ /* 0x000fe20003800000 */
[----:B------:R-:W-:-:S03]  /*2fc0*/  ISETP.GT.AND P1, PT, R4, 0x8, PT ;  /* 0x000000080400780c */ /* 0x000fc60003f24270 */
[----:B------:R-:W-:Y:S01]  /*2fd0*/  FMUL R14, R14, R57 ;  /* 0x000000390e0e7220 */ /* 0x000fe20000400000 */
[----:B------:R-:W-:-:S03]  /*2fe0*/  ISETP.GT.AND P2, PT, R3, RZ, P1 ;  /* 0x000000ff0300720c */ /* 0x000fc60000f44270 */
[----:B------:R-:W-:-:S05]  /*2ff0*/  FFMA R27, R27, R56, R14 ;  /* 0x000000381b1b7223 */ /* 0x000fca000000000e */
[----:B------:R-:W-:-:S05]  /*3000*/  F2FP.TF32.F32.PACK_B R27, R27 ;  /* 0x0000001bff1b723e */ /* 0x000fca00024050ff */
[----:B------:R4:W-:Y:S01]  /*3010*/  @P0 STG.E desc[UR40][R12.64+0x4], R27 ;  /* 0x0000041b0c000986 */ /* 0x0009e2000c101928 */
[----:B------:R-:W-:Y:S05]  /*3020*/  @!P2 BRA `(.L_x_39) ;  /* 0x000000000004a947 */ /* 0x000fea0003800000 */
[----:B------:R0:W5:Y:S02]  /*3030*/  LDG.E.LTC128B R24, desc[UR40][R6.64+0x20] ;  /* 0x0000202806187981 */ /* 0x000164000c1e1920 */
.L_x_39:
[----:B------:R-:W-:Y:S05]  /*3040*/  BSYNC B1 ;  /* 0x0000000000017941 */ /* 0x000fea0003800000 */
.L_x_38:
        /* <DEDUP_REMOVED lines=10> */
.L_x_41:
[----:B------:R-:W-:Y:S05]  /*30f0*/  BSYNC B1 ;  /* 0x0000000000017941 */ /* 0x000fea0003800000 */
.L_x_40:
[----:B-----5:R-:W-:Y:S01]  /*3100*/  LOP3.LUT R14, R24, 0xffffe000, RZ, 0xc0, !PT ;  /* 0xffffe000180e7812 */ /* 0x020fe200078ec0ff */
[----:B------:R-:W-:Y:S01]  /*3110*/  BSSY B1, `(.L_x_42) ;  /* 0x0000008000017945 */ /* 0x000fe20003800000 */
[----:B------:R-:W-:-:S03]  /*3120*/  ISETP.GT.AND P1, PT, R3, 0x8, P1 ;  /* 0x000000080300780c */ /* 0x000fc60000f24270 */
[----:B------:R-:W-:-:S04]  /*3130*/  FMUL R14, R14, R57 ;  /* 0x000000390e0e7220 */ /* 0x000fc80000400000 */
[----:B------:R-:W-:-:S05]  /*3140*/  FFMA R29, R29, R56, R14 ;  /* 0x000000381d1d7223 */ /* 0x000fca000000000e */
[----:B------:R-:W-:-:S05]  /*3150*/  F2FP.TF32.F32.PACK_B R29, R29 ;  /* 0x0000001dff1d723e */ /* 0x000fca00024050ff */
[----:B------:R0:W-:Y:S01]  /*3160*/  @P3 STG.E desc[UR40][R8.64+0x24], R29 ;  /* 0x0000241d08003986 */ /* 0x0001e2000c101928 */
[----:B------:R-:W-:Y:S05]  /*3170*/  @!P1 BRA `(.L_x_43) ;  /* 0x0000000000049947 */ /* 0x000fea0003800000 */
[----:B------:R0:W5:Y:S02]  /*3180*/  LDG.E.LTC128B R24, desc[UR40][R10.64+0x20] ;  /* 0x000020280a187981 */ /* 0x000164000c1e1920 */
.L_x_43:
[----:B------:R-:W-:Y:S05]  /*3190*/  BSYNC B1 ;  /* 0x0000000000017941 */ /* 0x000fea0003800000 */
.L_x_42:
[----:B-----5:R-:W-:Y:S01]  /*31a0*/  LOP3.LUT R14, R24, 0xffffe000, RZ, 0xc0, !PT ;  /* 0xffffe000180e7812 */ /* 0x020fe200078ec0ff */
[----:B------:R-:W-:Y:S01]  /*31b0*/  BSSY B1, `(.L_x_44) ;  /* 0x0000008000017945 */ /* 0x000fe20003800000 */
[----:B------:R-:W-:-:S03]  /*31c0*/  ISETP.GT.AND P0, PT, R3, 0x8, P0 ;  /* 0x000000080300780c */ /* 0x000fc60000704270 */
[----:B0-----:R-:W-:-:S04]  /*31d0*/  FMUL R5, R14, R57 ;  /* 0x000000390e057220 */ /* 0x001fc80000400000 */
[----:B------:R-:W-:-:S05]  /*31e0*/  FFMA R5, R30, R56, R5 ;  /* 0x000000381e057223 */ /* 0x000fca0000000005 */
[----:B------:R-:W-:-:S05]  /*31f0*/  F2FP.TF32.F32.PACK_B R5, R5 ;  /* 0x00000005ff05723e */ /* 0x000fca00024050ff */
[----:B------:R0:W-:Y:S01]  /*3200*/  @P1 STG.E desc[UR40][R12.64+0x20], R5 ;  /* 0x000020050c001986 */ /* 0x0001e2000c101928 */
[----:B------:R-:W-:Y:S05]  /*3210*/  @!P0 BRA `(.L_x_45) ;  /* 0x0000000000048947 */ /* 0x000fea0003800000 */
[----:B------:R0:W5:Y:S02]  /*3220*/  LDG.E.LTC128B R24, desc[UR40][R10.64+0x24] ;  /* 0x000024280a187981 */ /* 0x000164000c1e1920 */
.L_x_45:
[----:B------:R-:W-:Y:S05]  /*3230*/  BSYNC B1 ;  /* 0x0000000000017941 */ /* 0x000fea0003800000 */
.L_x_44:
        /* <DEDUP_REMOVED lines=10> */
.L_x_47:
[----:B------:R-:W-:Y:S05]  /*32e0*/  BSYNC B1 ;  /* 0x0000000000017941 */ /* 0x000fea0003800000 */
.L_x_46:
[----:B-----5:R-:W-:Y:S01]  /*32f0*/  LOP3.LUT R14, R24, 0xffffe000, RZ, 0xc0, !PT ;  /* 0xffffe000180e7812 */ /* 0x020fe200078ec0ff */
[----:B------:R-:W-:Y:S01]  /*3300*/  BSSY B1, `(.L_x_48) ;  /* 0x0000009000017945 */ /* 0x000fe20003800000 */
[----:B------:R-:W-:-:S03]  /*3310*/  ISETP.GT.AND P0, PT, R4, 0x11, PT ;  /* 0x000000110400780c */ /* 0x000fc60003f04270 */
[----:B0-----:R-:W-:Y:S01]  /*3320*/  FMUL R5, R14, R57 ;  /* 0x000000390e057220 */ /* 0x001fe20000400000 */
[----:B------:R-:W-:-:S03]  /*3330*/  ISETP.GT.AND P3, PT, R3, RZ, P0 ;  /* 0x000000ff0300720c */ /* 0x000fc60000764270 */
[----:B------:R-:W-:-:S05]  /*3340*/  FFMA R5, R32, R56, R5 ;  /* 0x0000003820057223 */ /* 0x000fca0000000005 */
[----:B------:R-:W-:-:S05]  /*3350*/  F2FP.TF32.F32.PACK_B R5, R5 ;  /* 0x00000005ff05723e */ /* 0x000fca00024050ff */
[----:B------:R0:W-:Y:S01]  /*3360*/  @P2 STG.E desc[UR40][R8.64+0x40], R5 ;  /* 0x0000400508002986 */ /* 0x0001e2000c101928 */
[----:B------:R-:W-:Y:S05]  /*3370*/  @!P3 BRA `(.L_x_49) ;  /* 0x000000000004b947 */ /* 0x000fea0003800000 */
[----:B------:R0:W5:Y:S02]  /*3380*/  LDG.E.LTC128B R24, desc[UR40][R6.64+0x44] ;  /* 0x0000442806187981 */ /* 0x000164000c1e1920 */
.L_x_49:
[----:B------:R-:W-:Y:S05]  /*3390*/  BSYNC B1 ;  /* 0x0000000000017941 */ /* 0x000fea0003800000 */
.L_x_48:
        /* <DEDUP_REMOVED lines=9> */
.L_x_51:
[----:B------:R-:W-:Y:S05]  /*3430*/  BSYNC B1 ;  /* 0x0000000000017941 */ /* 0x000fea0003800000 */
.L_x_50:
        /* <DEDUP_REMOVED lines=9> */
.L_x_53:
[----:B------:R-:W-:Y:S05]  /*34d0*/  BSYNC B1 ;  /* 0x0000000000017941 */ /* 0x000fea0003800000 */
.L_x_52:
        /* <DEDUP_REMOVED lines=10> */
.L_x_55:
[----:B------:R-:W-:Y:S05]  /*3580*/  BSYNC B1 ;  /* 0x0000000000017941 */ /* 0x000fea0003800000 */
.L_x_54:
        /* <DEDUP_REMOVED lines=10> */
.L_x_57:
[----:B------:R-:W-:Y:S05]  /*3630*/  BSYNC B1 ;  /* 0x0000000000017941 */ /* 0x000fea0003800000 */
.L_x_56:
        /* <DEDUP_REMOVED lines=9> */
.L_x_59:
[----:B------:R-:W-:Y:S05]  /*36d0*/  BSYNC B1 ;  /* 0x0000000000017941 */ /* 0x000fea0003800000 */
.L_x_58:
        /* <DEDUP_REMOVED lines=9> */
.L_x_61:
[----:B------:R-:W-:Y:S05]  /*3770*/  BSYNC B1 ;  /* 0x0000000000017941 */ /* 0x000fea0003800000 */
.L_x_60:
        /* <DEDUP_REMOVED lines=10> */
.L_x_63:
[----:B------:R-:W-:Y:S05]  /*3820*/  BSYNC B1 ;  /* 0x0000000000017941 */ /* 0x000fea0003800000 */
.L_x_62:
        /* <DEDUP_REMOVED lines=10> */
.L_x_65:
[----:B------:R-:W-:Y:S05]  /*38d0*/  BSYNC B1 ;  /* 0x0000000000017941 */ /* 0x000fea0003800000 */
.L_x_64:
        /* <DEDUP_REMOVED lines=9> */
.L_x_67:
[----:B------:R-:W-:Y:S05]  /*3970*/  BSYNC B1 ;  /* 0x0000000000017941 */ /* 0x000fea0003800000 */
.L_x_66:
        /* <DEDUP_REMOVED lines=9> */
.L_x_69:
[----:B------:R-:W-:Y:S05]  /*3a10*/  BSYNC B1 ;  /* 0x0000000000017941 */ /* 0x000fea0003800000 */
.L_x_68:
        /* <DEDUP_REMOVED lines=10> */
.L_x_71:
[----:B------:R-:W-:Y:S05]  /*3ac0*/  BSYNC B1 ;  /* 0x0000000000017941 */ /* 0x000fea0003800000 */
.L_x_70:
        /* <DEDUP_REMOVED lines=10> */
.L_x_73:
[----:B------:R-:W-:Y:S05]  /*3b70*/  BSYNC B1 ;  /* 0x0000000000017941 */ /* 0x000fea0003800000 */
.L_x_72:
        /* <DEDUP_REMOVED lines=9> */
.L_x_75:
[----:B------:R-:W-:Y:S05]  /*3c10*/  BSYNC B1 ;  /* 0x0000000000017941 */ /* 0x000fea0003800000 */
.L_x_74:
        /* <DEDUP_REMOVED lines=9> */
.L_x_77:
[----:B------:R-:W-:Y:S05]  /*3cb0*/  BSYNC B1 ;  /* 0x0000000000017941 */ /* 0x000fea0003800000 */
.L_x_76:
        /* <DEDUP_REMOVED lines=10> */
.L_x_79:
[----:B------:R-:W-:Y:S05]  /*3d60*/  BSYNC B1 ;  /* 0x0000000000017941 */ /* 0x000fea0003800000 */
.L_x_78:
        /* <DEDUP_REMOVED lines=10> */
.L_x_81:
[----:B------:R-:W-:Y:S05]  /*3e10*/  BSYNC B1 ;  /* 0x0000000000017941 */ /* 0x000fea0003800000 */
.L_x_80:
        /* <DEDUP_REMOVED lines=9> */
.L_x_83:
[----:B------:R-:W-:Y:S05]  /*3eb0*/  BSYNC B1 ;  /* 0x0000000000017941 */ /* 0x000fea0003800000 */
.L_x_82:
        /* <DEDUP_REMOVED lines=9> */
.L_x_85:
[----:B------:R-:W-:Y:S05]  /*3f50*/  BSYNC B1 ;  /* 0x0000000000017941 */ /* 0x000fea0003800000 */
.L_x_84:
        /* <DEDUP_REMOVED lines=10> */
.L_x_87:
[----:B------:R-:W-:Y:S05]  /*4000*/  BSYNC B1 ;  /* 0x0000000000017941 */ /* 0x000fea0003800000 */
.L_x_86:
[----:B-----5:R-:W-:Y:S01]  /*4010*/  LOP3.LUT R14, R24, 0xffffe000, RZ, 0xc0, !PT ;  /* 0xffffe000180e7812 */ /* 0x020fe200078ec0ff */
[----:B------:R-:W-:Y:S01]  /*4020*/  BSSY B1, `(.L_x_88) ;  /* 0x000000b000017945 */ /* 0x000fe20003800000 */
[----:B------:R-:W-:Y:S01]  /*4030*/  ISETP.GT.AND P0, PT, R4, 0x39, PT ;  /* 0x000000390400780c */ /* 0x000fe20003f04270 */
[----:B------:R-:W-:Y:S02]  /*4040*/  @P2 IMAD.MOV.U32 R4, RZ, RZ, R8 ;  /* 0x000000ffff042224 */ /* 0x000fe400078e0008 */
[----:B0-----:R-:W-:Y:S01]  /*4050*/  FMUL R5, R14, R57 ;  /* 0x000000390e057220 */ /* 0x001fe20000400000 */
[----:B------:R-:W-:-:S03]  /*4060*/  ISETP.GT.AND P3, PT, R3, RZ, P0 ;  /* 0x000000ff0300720c */ /* 0x000fc60000764270 */
[----:B------:R-:W-:Y:S01]  /*4070*/  FFMA R15, R52, R56, R5 ;  /* 0x00000038340f7223 */ /* 0x000fe20000000005 */
[----:B------:R-:W-:-:S04]  /*4080*/  @P2 IMAD.MOV.U32 R5, RZ, RZ, R9 ;  /* 0x000000ffff052224 */ /* 0x000fc800078e0009 */
[----:B------:R-:W-:-:S05]  /*4090*/  F2FP.TF32.F32.PACK_B R15, R15 ;  /* 0x0000000fff0f723e */ /* 0x000fca00024050ff */
[----:B------:R0:W-:Y:S01]  /*40a0*/  @P2 STG.E desc[UR40][R4.64+0xe0], R15 ;  /* 0x0000e00f04002986 */ /* 0x0001e2000c101928 */
[----:B------:R-:W-:Y:S05]  /*40b0*/  @!P3 BRA `(.L_x_89) ;  /* 0x000000000004b947 */ /* 0x000fea0003800000 */
[----:B------:R0:W5:Y:S02]  /*40c0*/  LDG.E.LTC128B R24, desc[UR40][R6.64+0xe4] ;  /* 0x0000e42806187981 */ /* 0x000164000c1e1920 */
.L_x_89:
[----:B------:R-:W-:Y:S05]  /*40d0*/  BSYNC B1 ;  /* 0x0000000000017941 */ /* 0x000fea0003800000 */
.L_x_88:
[----:B0----5:R-:W-:Y:S01]  /*40e0*/  LOP3.LUT R4, R24, 0xffffe000, RZ, 0xc0, !PT ;  /* 0xffffe00018047812 */ /* 0x021fe200078ec0ff */
        /* <DEDUP_REMOVED lines=8> */
.L_x_91:
[----:B------:R-:W-:Y:S05]  /*4170*/  BSYNC B1 ;  /* 0x0000000000017941 */ /* 0x000fea0003800000 */
.L_x_90:
[----:B-----5:R-:W-:Y:S01]  /*4180*/  LOP3.LUT R4, R24, 0xffffe000, RZ, 0xc0, !PT ;  /* 0xffffe00018047812 */ /* 0x020fe200078ec0ff */
[----:B------:R-:W-:Y:S01]  /*4190*/  BSSY B1, `(.L_x_92) ;  /* 0x000000a000017945 */ /* 0x000fe20003800000 */
[----:B------:R-:W-:-:S03]  /*41a0*/  ISETP.GT.AND P0, PT, R3, 0x8, P0 ;  /* 0x000000080300780c */ /* 0x000fc60000704270 */
[----:B------:R-:W-:Y:S01]  /*41b0*/  FMUL R5, R4, R57 ;  /* 0x0000003904057220 */ /* 0x000fe20000400000 */
[----:B------:R-:W-:-:S03]  /*41c0*/  @P1 IMAD.MOV.U32 R4, RZ, RZ, R12 ;  /* 0x000000ffff041224 */ /* 0x000fc600078e000c */
[----:B-1----:R-:W-:Y:S01]  /*41d0*/  FFMA R7, R54, R56, R5 ;  /* 0x0000003836077223 */ /* 0x002fe20000000005 */
[----:B------:R-:W-:-:S04]  /*41e0*/  @P1 IMAD.MOV.U32 R5, RZ, RZ, R13 ;  /* 0x000000ffff051224 */ /* 0x000fc800078e000d */
[----:B------:R-:W-:-:S05]  /*41f0*/  F2FP.TF32.F32.PACK_B R7, R7 ;  /* 0x00000007ff07723e */ /* 0x000fca00024050ff */
[----:B------:R1:W-:Y:S01]  /*4200*/  @P1 STG.E desc[UR40][R4.64+0xe0], R7 ;  /* 0x0000e00704001986 */ /* 0x0003e2000c101928 */
[----:B------:R-:W-:Y:S05]  /*4210*/  @!P0 BRA `(.L_x_93) ;  /* 0x0000000000048947 */ /* 0x000fea0003800000 */
[----:B------:R0:W5:Y:S02]  /*4220*/  LDG.E.LTC128B R24, desc[UR40][R10.64+0xe4] ;  /* 0x0000e4280a187981 */ /* 0x000164000c1e1920 */
.L_x_93:
[----:B------:R-:W-:Y:S05]  /*4230*/  BSYNC B1 ;  /* 0x0000000000017941 */ /* 0x000fea0003800000 */
.L_x_92:
[----:B------:R-:W-:Y:S05]  /*4240*/  @!P0 BRA `(.L_x_94) ;  /* 0x0000000800908947 */ /* 0x000fea0003800000 */
[----:B-----5:R-:W-:-:S05]  /*4250*/  LOP3.LUT R24, R24, 0xffffe000, RZ, 0xc0, !PT ;  /* 0xffffe00018187812 */ /* 0x020fca00078ec0ff */
[----:B------:R-:W-:-:S04]  /*4260*/  FMUL R24, R24, R57 ;  /* 0x0000003918187220 */ /* 0x000fc80000400000 */
[----:B------:R-:W-:-:S05]  /*4270*/  FFMA R55, R55, R56, R24 ;  /* 0x0000003837377223 */ /* 0x000fca0000000018 */
[----:B------:R-:W-:-:S05]  /*4280*/  F2FP.TF32.F32.PACK_B R55, R55 ;  /* 0x00000037ff37723e */ /* 0x000fca00024050ff */
[----:B------:R0:W-:Y:S01]  /*4290*/  STG.E desc[UR40][R12.64+0xe4], R55 ;  /* 0x0000e4370c007986 */ /* 0x0001e2000c101928 */
[----:B------:R-:W-:Y:S05]  /*42a0*/  BRA `(.L_x_94) ;  /* 0x0000000800787947 */ /* 0x000fea0003800000 */
.L_x_33:
[----:B------:R-:W-:Y:S01]  /*42b0*/  ISETP.GT.AND P4, PT, R4, 0x1, PT ;  /* 0x000000010400780c */ /* 0x000fe20003f84270 */
[----:B------:R-:W-:Y:S01]  /*42c0*/  ULDC.64 UR4, c[0x0][0x5c0] ;  /* 0x0001700000047ab9 */ /* 0x000fe20000000a00 */
[-C--:B------:R-:W-:Y:S01]  /*42d0*/  FMUL R5, R24, R56.reuse ;  /* 0x0000003818057220 */ /* 0x080fe20000400000 */
[----:B------:R-:W-:Y:S01]  /*42e0*/  LEA R6, P1, R72, UR4, 0x2 ;  /* 0x0000000448067c11 */ /* 0x000fe2000f8210ff */
[-C--:B------:R-:W-:Y:S01]  /*42f0*/  FMUL R25, R25, R56.reuse ;  /* 0x0000003819197220 */ /* 0x080fe20000400000 */
[C---:B------:R-:W-:Y:S01]  /*4300*/  ISETP.GT.AND P0, PT, R3.reuse, RZ, P4 ;  /* 0x000000ff0300720c */ /* 0x040fe20002704270 */
[-C--:B------:R-:W-:Y:S01]  /*4310*/  FMUL R11, R26, R56.reuse ;  /* 0x000000381a0b7220 */ /* 0x080fe20000400000 */
[----:B------:R-:W-:Y:S01]  /*4320*/  ISETP.GT.AND P3, PT, R3, 0x8, P3 ;  /* 0x000000080300780c */ /* 0x000fe20001f64270 */
[-C--:B------:R-:W-:Y:S01]  /*4330*/  FMUL R27, R27, R56.reuse ;  /* 0x000000381b1b7220 */ /* 0x080fe20000400000 */
[----:B------:R-:W-:Y:S01]  /*4340*/  LEA.HI.X R7, R72, UR5, R83, 0x2, P1 ;  /* 0x0000000548077c11 */ /* 0x000fe200088f1453 */
[-C--:B------:R-:W-:Y:S01]  /*4350*/  FMUL R29, R29, R56.reuse ;  /* 0x000000381d1d7220 */ /* 0x080fe20000400000 */
[----:B------:R-:W-:Y:S01]  /*4360*/  F2FP.TF32.F32.PACK_B R5, R5 ;  /* 0x00000005ff05723e */ /* 0x000fe200024050ff */
[-C--:B------:R-:W-:Y:S01]  /*4370*/  FMUL R31, R31, R56.reuse ;  /* 0x000000381f1f7220 */ /* 0x080fe20000400000 */
[C---:B------:R-:W-:Y:S01]  /*4380*/  SHF.L.U64.HI R9, R58.reuse, 0x2, R59 ;  /* 0x000000023a097819 */ /* 0x040fe2000001023b */
[----:B------:R-:W-:Y:S01]  /*4390*/  FMUL R33, R33, R56 ;  /* 0x0000003821217220 */ /* 0x000fe20000400000 */
[----:B------:R-:W-:Y:S01]  /*43a0*/  LEA R8, P1, R58, R6, 0x2 ;  /* 0x000000063a087211 */ /* 0x000fe200078210ff */
[----:B------:R0:W-:Y:S01]  /*43b0*/  @P2 STG.E desc[UR40][R6.64], R5 ;  /* 0x0000000506002986 */ /* 0x0001e2000c101928 */
[----:B------:R-:W-:Y:S01]  /*43c0*/  F2FP.TF32.F32.PACK_B R25, R25 ;  /* 0x00000019ff19723e */ /* 0x000fe200024050ff */
[-C--:B------:R-:W-:Y:S01]  /*43d0*/  FMUL R13, R34, R56.reuse ;  /* 0x00000038220d7220 */ /* 0x080fe20000400000 */
[----:B------:R-:W-:Y:S01]  /*43e0*/  F2FP.TF32.F32.PACK_B R11, R11 ;  /* 0x0000000bff0b723e */ /* 0x000fe200024050ff */
[----:B------:R-:W-:Y:S01]  /*43f0*/  IMAD.X R9, R9, 0x1, R7, P1 ;  /* 0x0000000109097824 */ /* 0x000fe200008e0607 */
[C---:B------:R-:W-:Y:S01]  /*4400*/  ISETP.GT.AND P2, PT, R4.reuse, 0x8, PT ;  /* 0x000000080400780c */ /* 0x040fe20003f44270 */
[----:B------:R-:W-:Y:S01]  /*4410*/  @P0 STG.E desc[UR40][R6.64+0x4], R25 ;  /* 0x0000041906000986 */ /* 0x000fe2000c101928 */
[----:B------:R-:W-:Y:S01]  /*4420*/  ISETP.GT.AND P0, PT, R4, 0x9, PT ;  /* 0x000000090400780c */ /* 0x000fe20003f04270 */
[-C--:B------:R-:W-:Y:S01]  /*4430*/  FMUL R35, R35, R56.reuse ;  /* 0x0000003823237220 */ /* 0x080fe20000400000 */
[C---:B------:R-:W-:Y:S01]  /*4440*/  ISETP.GT.AND P4, PT, R3.reuse, 0x8, P4 ;  /* 0x000000080300780c */ /* 0x040fe20002784270 */
[----:B------:R1:W-:Y:S01]  /*4450*/  @P3 STG.E desc[UR40][R8.64], R11 ;  /* 0x0000000b08003986 */ /* 0x0003e2000c101928 */
[C---:B------:R-:W-:Y:S01]  /*4460*/  ISETP.GT.AND P1, PT, R3.reuse, RZ, P2 ;  /* 0x000000ff0300720c */ /* 0x040fe20001724270 */
[-C--:B0-----:R-:W-:Y:S01]  /*4470*/  FMUL R5, R28, R56.reuse ;  /* 0x000000381c057220 */ /* 0x081fe20000400000 */
[----:B------:R-:W-:Y:S01]  /*4480*/  ISETP.GT.AND P3, PT, R3, RZ, P0 ;  /* 0x000000ff0300720c */ /* 0x000fe20000764270 */
[-C--:B------:R-:W-:Y:S01]  /*4490*/  FMUL R37, R37, R56.reuse ;  /* 0x0000003825257220 */ /* 0x080fe20000400000 */
[----:B------:R-:W-:Y:S01]  /*44a0*/  F2FP.TF32.F32.PACK_B R27, R27 ;  /* 0x0000001bff1b723e */ /* 0x000fe200024050ff */
[-C--:B------:R-:W-:Y:S01]  /*44b0*/  FMUL R39, R39, R56.reuse ;  /* 0x0000003827277220 */ /* 0x080fe20000400000 */
[----:B------:R-:W-:Y:S01]  /*44c0*/  F2FP.TF32.F32.PACK_B R5, R5 ;  /* 0x00000005ff05723e */ /* 0x000fe200024050ff */
[-C--:B------:R-:W-:Y:S01]  /*44d0*/  FMUL R41, R41, R56.reuse ;  /* 0x0000003829297220 */ /* 0x080fe20000400000 */
[----:B------:R-:W-:Y:S01]  /*44e0*/  ISETP.GT.AND P2, PT, R3, 0x8, P2 ;  /* 0x000000080300780c */ /* 0x000fe20001744270 */
[-C--:B------:R-:W-:Y:S01]  /*44f0*/  FMUL R43, R43, R56.reuse ;  /* 0x000000382b2b7220 */ /* 0x080fe20000400000 */
[----:B------:R-:W-:Y:S01]  /*4500*/  F2FP.TF32.F32.PACK_B R29, R29 ;  /* 0x0000001dff1d723e */ /* 0x000fe200024050ff */
[----:B------:R-:W-:Y:S01]  /*4510*/  @P4 STG.E desc[UR40][R8.64+0x4], R27 ;  /* 0x0000041b08004986 */ /* 0x000fe2000c101928 */
[-C--:B-1----:R-:W-:Y:S01]  /*4520*/  FMUL R11, R30, R56.reuse ;  /* 0x000000381e0b7220 */ /* 0x082fe20000400000 */
[----:B------:R-:W-:Y:S01]  /*4530*/  ISETP.GT.AND P0, PT, R3, 0x8, P0 ;  /* 0x000000080300780c */ /* 0x000fe20000704270 */
[-C--:B------:R-:W-:Y:S01]  /*4540*/  FMUL R45, R45, R56.reuse ;  /* 0x000000382d2d7220 */ /* 0x080fe20000400000 */
[----:B------:R0:W-:Y:S01]  /*4550*/  @P1 STG.E desc[UR40][R6.64+0x20], R5 ;  /* 0x0000200506001986 */ /* 0x0001e2000c101928 */
[C---:B------:R-:W-:Y:S01]  /*4560*/  ISETP.GT.AND P4, PT, R4.reuse, 0x11, PT ;  /* 0x000000110400780c */ /* 0x040fe20003f84270 */
[-C--:B------:R-:W-:Y:S01]  /*4570*/  FMUL R47, R47, R56.reuse ;  /* 0x000000382f2f7220 */ /* 0x080fe20000400000 */
[----:B------:R-:W-:Y:S01]  /*4580*/  F2FP.TF32.F32.PACK_B R11, R11 ;  /* 0x0000000bff0b723e */ /* 0x000fe200024050ff */
[----:B------:R-:W-:Y:S01]  /*4590*/  @P3 STG.E desc[UR40][R6.64+0x24], R29 ;  /* 0x0000241d06003986 */ /* 0x000fe2000c101928 */
[----:B------:R-:W-:Y:S01]  /*45a0*/  ISETP.GT.AND P3, PT, R4, 0x10, PT ;  /* 0x000000100400780c */ /* 0x000fe20003f64270 */
[-C--:B------:R-:W-:Y:S01]  /*45b0*/  FMUL R49, R49, R56.reuse ;  /* 0x0000003831317220 */ /* 0x080fe20000400000 */
[----:B------:R-:W-:Y:S01]  /*45c0*/  F2FP.TF32.F32.PACK_B R31, R31 ;  /* 0x0000001fff1f723e */ /* 0x000fe200024050ff */
[----:B------:R1:W-:Y:S01]  /*45d0*/  @P2 STG.E desc[UR40][R8.64+0x20], R11 ;  /* 0x0000200b08002986 */ /* 0x0003e2000c101928 */
[C---:B------:R-:W-:Y:S01]  /*45e0*/  ISETP.GT.AND P1, PT, R3.reuse, RZ, P3 ;  /* 0x000000ff0300720c */ /* 0x040fe20001f24270 */
[-C--:B------:R-:W-:Y:S01]  /*45f0*/  FMUL R15, R50, R56.reuse ;  /* 0x00000038320f7220 */ /* 0x080fe20000400000 */
[C---:B------:R-:W-:Y:S01]  /*4600*/  ISETP.GT.AND P2, PT, R3.reuse, RZ, P4 ;  /* 0x000000ff0300720c */ /* 0x040fe20002744270 */
[-C--:B0-----:R-:W-:Y:S01]  /*4610*/  FMUL R5, R32, R56.reuse ;  /* 0x0000003820057220 */ /* 0x081fe20000400000 */
[----:B------:R-:W-:Y:S01]  /*4620*/  ISETP.GT.AND P3, PT, R3, 0x8, P3 ;  /* 0x000000080300780c */ /* 0x000fe20001f64270 */
[----:B------:R-:W-:Y:S01]  /*4630*/  @P0 STG.E desc[UR40][R8.64+0x24], R31 ;  /* 0x0000241f08000986 */ /* 0x000fe2000c101928 */
[----:B------:R-:W-:Y:S01]  /*4640*/  F2FP.TF32.F32.PACK_B R33, R33 ;  /* 0x00000021ff21723e */ /* 0x000fe200024050ff */
[-C--:B------:R-:W-:Y:S01]  /*4650*/  FMUL R51, R51, R56.reuse ;  /* 0x0000003833337220 */ /* 0x080fe20000400000 */
[----:B------:R-:W-:Y:S01]  /*4660*/  F2FP.TF32.F32.PACK_B R5, R5 ;  /* 0x00000005ff05723e */ /* 0x000fe200024050ff */
[-C--:B------:R-:W-:Y:S01]  /*4670*/  FMUL R53, R53, R56.reuse ;  /* 0x0000003835357220 */ /* 0x080fe20000400000 */
[----:B------:R-:W-:Y:S01]  /*4680*/  F2FP.TF32.F32.PACK_B R13, R13 ;  /* 0x0000000dff0d723e */ /* 0x000fe200024050ff */
[-C--:B-1----:R-:W-:Y:S01]  /*4690*/  FMUL R11, R38, R56.reuse ;  /* 0x00000038260b7220 */ /* 0x082fe20000400000 */
[C---:B------:R-:W-:Y:S01]  /*46a0*/  ISETP.GT.AND P0, PT, R4.reuse, 0x19, PT ;  /* 0x000000190400780c */ /* 0x040fe20003f04270 */
[----:B------:R0:W-:Y:S01]  /*46b0*/  @P1 STG.E desc[UR40][R6.64+0x40], R5 ;  /* 0x0000400506001986 */ /* 0x0001e2000c101928 */
[----:B------:R-:W-:Y:S01]  /*46c0*/  ISETP.GT.AND P1, PT, R4, 0x18, PT ;  /* 0x000000180400780c */ /* 0x000fe20003f24270 */
[----:B------:R-:W-:Y:S01]  /*46d0*/  FMUL R55, R55, R56 ;  /* 0x0000003837377220 */ /* 0x000fe20000400000 */
[C---:B------:R-:W-:Y:S01]  /*46e0*/  ISETP.GT.AND P4, PT, R3.reuse, 0x8, P4 ;  /* 0x000000080300780c */ /* 0x040fe20002784270 */
[----:B------:R-:W-:Y:S01]  /*46f0*/  @P2 STG.E desc[UR40][R6.64+0x44], R33 ;  /* 0x0000442106002986 */ /* 0x000fe2000c101928 */
[----:B------:R-:W-:-:S02]  /*4700*/  ISETP.GT.AND P2, PT, R3, RZ, P1 ;  /* 0x000000ff0300720c */ /* 0x000fc40000f44270 */
[C---:B------:R-:W-:Y:S01]  /*4710*/  ISETP.GT.AND P1, PT, R3.reuse, 0x8, P1 ;  /* 0x000000080300780c */ /* 0x040fe20000f24270 */
[----:B------:R1:W-:Y:S01]  /*4720*/  @P3 STG.E desc[UR40][R8.64+0x40], R13 ;  /* 0x0000400d08003986 */ /* 0x0003e2000c101928 */
[----:B------:R-:W-:Y:S02]  /*4730*/  ISETP.GT.AND P3, PT, R3, RZ, P0 ;  /* 0x000000ff0300720c */ /* 0x000fe40000764270 */
[----:B------:R-:W-:Y:S01]  /*4740*/  F2FP.TF32.F32.PACK_B R35, R35 ;  /* 0x00000023ff23723e */ /* 0x000fe200024050ff */
[----:B0-----:R-:W-:Y:S01]  /*4750*/  FMUL R5, R36, R56 ;  /* 0x0000003824057220 */ /* 0x001fe20000400000 */
[----:B------:R-:W-:Y:S02]  /*4760*/  F2FP.TF32.F32.PACK_B R37, R37 ;  /* 0x00000025ff25723e */ /* 0x000fe400024050ff */
[----:B------:R-:W-:Y:S01]  /*4770*/  F2FP.TF32.F32.PACK_B R11, R11 ;  /* 0x0000000bff0b723e */ /* 0x000fe200024050ff */
[----:B------:R-:W-:Y:S01]  /*4780*/  @P4 STG.E desc[UR40][R8.64+0x44], R35 ;  /* 0x0000442308004986 */ /* 0x000fe2000c101928 */
[----:B------:R-:W-:-:S02]  /*4790*/  F2FP.TF32.F32.PACK_B R5, R5 ;  /* 0x00000005ff05723e */ /* 0x000fc400024050ff */
[----:B------:R-:W-:Y:S01]  /*47a0*/  F2FP.TF32.F32.PACK_B R39, R39 ;  /* 0x00000027ff27723e */ /* 0x000fe200024050ff */
[----:B-1----:R-:W-:Y:S01]  /*47b0*/  FMUL R13, R42, R56 ;  /* 0x000000382a0d7220 */ /* 0x002fe20000400000 */
[----:B------:R-:W-:Y:S01]  /*47c0*/  F2FP.TF32.F32.PACK_B R41, R41 ;  /* 0x00000029ff29723e */ /* 0x000fe200024050ff */
[----:B------:R0:W-:Y:S01]  /*47d0*/  @P2 STG.E desc[UR40][R6.64+0x60], R5 ;  /* 0x0000600506002986 */ /* 0x0001e2000c101928 */
[C---:B------:R-:W-:Y:S02]  /*47e0*/  ISETP.GT.AND P2, PT, R4.reuse, 0x20, PT ;  /* 0x000000200400780c */ /* 0x040fe40003f44270 */
[----:B------:R-:W-:Y:S01]  /*47f0*/  F2FP.TF32.F32.PACK_B R13, R13 ;  /* 0x0000000dff0d723e */ /* 0x000fe200024050ff */
[----:B------:R-:W-:Y:S01]  /*4800*/  @P3 STG.E desc[UR40][R6.64+0x64], R37 ;  /* 0x0000642506003986 */ /* 0x000fe2000c101928 */
[C---:B------:R-:W-:Y:S02]  /*4810*/  ISETP.GT.AND P3, PT, R3.reuse, 0x8, P0 ;  /* 0x000000080300780c */ /* 0x040fe40000764270 */
[----:B------:R-:W-:Y:S01]  /*4820*/  ISETP.GT.AND P0, PT, R4, 0x21, PT ;  /* 0x000000210400780c */ /* 0x000fe20003f04270 */
[----:B------:R1:W-:Y:S01]  /*4830*/  @P1 STG.E desc[UR40][R8.64+0x60], R11 ;  /* 0x0000600b08001986 */ /* 0x0003e2000c101928 */
[----:B------:R-:W-:-:S02]  /*4840*/  ISETP.GT.AND P4, PT, R3, RZ, P2 ;  /* 0x000000ff0300720c */ /* 0x000fc40001784270 */
[C---:B------:R-:W-:Y:S01]  /*4850*/  ISETP.GT.AND P1, PT, R3.reuse, RZ, P0 ;  /* 0x000000ff0300720c */ /* 0x040fe20000724270 */
[-C--:B0-----:R-:W-:Y:S01]  /*4860*/  FMUL R5, R40, R56.reuse ;  /* 0x0000003828057220 */ /* 0x081fe20000400000 */
[C---:B------:R-:W-:Y:S02]  /*4870*/  ISETP.GT.AND P2, PT, R3.reuse, 0x8, P2 ;  /* 0x000000080300780c */ /* 0x040fe40001744270 */
[----:B------:R-:W-:Y:S02]  /*4880*/  F2FP.TF32.F32.PACK_B R43, R43 ;  /* 0x0000002bff2b723e */ /* 0x000fe400024050ff */
[----:B------:R-:W-:Y:S01]  /*4890*/  F2FP.TF32.F32.PACK_B R5, R5 ;  /* 0x00000005ff05723e */ /* 0x000fe200024050ff */
[----:B------:R-:W-:Y:S01]  /*48a0*/  @P3 STG.E desc[UR40][R8.64+0x64], R39 ;  /* 0x0000642708003986 */ /* 0x000fe2000c101928 */
[----:B------:R-:W-:Y:S01]  /*48b0*/  ISETP.GT.AND P3, PT, R3, 0x8, P0 ;  /* 0x000000080300780c */ /* 0x000fe20000764270 */
[----:B-1----:R-:W-:Y:S01]  /*48c0*/  FMUL R11, R46, R56 ;  /* 0x000000382e0b7220 */ /* 0x002fe20000400000 */
[----:B------:R-:W-:Y:S01]  /*48d0*/  ISETP.GT.AND P0, PT, R4, 0x29, PT ;  /* 0x000000290400780c */ /* 0x000fe20003f04270 */
[----:B------:R0:W-:Y:S01]  /*48e0*/  @P4 STG.E desc[UR40][R6.64+0x80], R5 ;  /* 0x0000800506004986 */ /* 0x0001e2000c101928 */
[----:B------:R-:W-:-:S02]  /*48f0*/  F2FP.TF32.F32.PACK_B R45, R45 ;  /* 0x0000002dff2d723e */ /* 0x000fc400024050ff */
[----:B------:R-:W-:Y:S01]  /*4900*/  F2FP.TF32.F32.PACK_B R11, R11 ;  /* 0x0000000bff0b723e */ /* 0x000fe200024050ff */
[----:B------:R-:W-:Y:S01]  /*4910*/  @P1 STG.E desc[UR40][R6.64+0x84], R41 ;  /* 0x0000842906001986 */ /* 0x000fe2000c101928 */
[----:B------:R-:W-:Y:S02]  /*4920*/  ISETP.GT.AND P1, PT, R4, 0x28, PT ;  /* 0x000000280400780c */ /* 0x000fe40003f24270 */
[----:B------:R-:W-:Y:S01]  /*4930*/  F2FP.TF32.F32.PACK_B R47, R47 ;  /* 0x0000002fff2f723e */ /* 0x000fe200024050ff */
[----:B------:R1:W-:Y:S01]  /*4940*/  @P2 STG.E desc[UR40][R8.64+0x80], R13 ;  /* 0x0000800d08002986 */ /* 0x0003e2000c101928 */
[C---:B------:R-:W-:Y:S02]  /*4950*/  ISETP.GT.AND P4, PT, R3.reuse, RZ, P1 ;  /* 0x000000ff0300720c */ /* 0x040fe40000f84270 */
[C---:B------:R-:W-:Y:S01]  /*4960*/  ISETP.GT.AND P2, PT, R3.reuse, RZ, P0 ;  /* 0x000000ff0300720c */ /* 0x040fe20000744270 */
[----:B0-----:R-:W-:Y:S01]  /*4970*/  FMUL R5, R44, R56 ;  /* 0x000000382c057220 */ /* 0x001fe20000400000 */
[----:B------:R-:W-:Y:S01]  /*4980*/  ISETP.GT.AND P1, PT, R3, 0x8, P1 ;  /* 0x000000080300780c */ /* 0x000fe20000f24270 */
[----:B------:R-:W-:Y:S01]  /*4990*/  @P3 STG.E desc[UR40][R8.64+0x84], R43 ;  /* 0x0000842b08003986 */ /* 0x000fe2000c101928 */
[----:B------:R-:W-:-:S02]  /*49a0*/  ISETP.GT.AND P3, PT, R4, 0x31, PT ;  /* 0x000000310400780c */ /* 0x000fc40003f64270 */
[----:B------:R-:W-:Y:S02]  /*49b0*/  F2FP.TF32.F32.PACK_B R5, R5 ;  /* 0x00000005ff05723e */ /* 0x000fe400024050ff */
[----:B------:R-:W-:Y:S01]  /*49c0*/  ISETP.GT.AND P0, PT, R3, 0x8, P0 ;  /* 0x000000080300780c */ /* 0x000fe20000704270 */
[----:B-1----:R-:W-:Y:S01]  /*49d0*/  FMUL R13, R48, R56 ;  /* 0x00000038300d7220 */ /* 0x002fe20000400000 */
[----:B------:R-:W-:Y:S01]  /*49e0*/  F2FP.TF32.F32.PACK_B R49, R49 ;  /* 0x00000031ff31723e */ /* 0x000fe200024050ff */
[----:B------:R-:W-:Y:S01]  /*49f0*/  @P4 STG.E desc[UR40][R6.64+0xa0], R5 ;  /* 0x0000a00506004986 */ /* 0x000fe2000c101928 */
[----:B------:R-:W-:Y:S02]  /*4a00*/  F2FP.TF32.F32.PACK_B R15, R15 ;  /* 0x0000000fff0f723e */ /* 0x000fe400024050ff */
[----:B------:R-:W-:Y:S01]  /*4a10*/  F2FP.TF32.F32.PACK_B R13, R13 ;  /* 0x0000000dff0d723e */ /* 0x000fe200024050ff */
[----:B------:R-:W-:Y:S01]  /*4a20*/  @P2 STG.E desc[UR40][R6.64+0xa4], R45 ;  /* 0x0000a42d06002986 */ /* 0x000fe2000c101928 */
[----:B------:R-:W-:-:S02]  /*4a30*/  ISETP.GT.AND P2, PT, R4, 0x30, PT ;  /* 0x000000300400780c */ /* 0x000fc40003f44270 */
[----:B------:R-:W-:Y:S01]  /*4a40*/  F2FP.TF32.F32.PACK_B R51, R51 ;  /* 0x00000033ff33723e */ /* 0x000fe200024050ff */
[----:B------:R0:W-:Y:S01]  /*4a50*/  @P1 STG.E desc[UR40][R8.64+0xa0], R11 ;  /* 0x0000a00b08001986 */ /* 0x0001e2000c101928 */
[C---:B------:R-:W-:Y:S02]  /*4a60*/  ISETP.GT.AND P4, PT, R3.reuse, RZ, P2 ;  /* 0x000000ff0300720c */ /* 0x040fe40001784270 */
[C---:B------:R-:W-:Y:S01]  /*4a70*/  ISETP.GT.AND P1, PT, R3.reuse, RZ, P3 ;  /* 0x000000ff0300720c */ /* 0x040fe20001f24270 */
[----:B------:R-:W-:Y:S01]  /*4a80*/  @P0 STG.E desc[UR40][R8.64+0xa4], R47 ;  /* 0x0000a42f08000986 */ /* 0x000fe2000c101928 */
[C---:B------:R-:W-:Y:S02]  /*4a90*/  ISETP.GT.AND P2, PT, R3.reuse, 0x8, P2 ;  /* 0x000000080300780c */ /* 0x040fe40001744270 */
[----:B------:R-:W-:Y:S02]  /*4aa0*/  ISETP.GT.AND P0, PT, R4, 0x38, PT ;  /* 0x000000380400780c */ /* 0x000fe40003f04270 */
[----:B------:R-:W-:-:S02]  /*4ab0*/  ISETP.GT.AND P3, PT, R3, 0x8, P3 ;  /* 0x000000080300780c */ /* 0x000fc40001f64270 */
[----:B------:R-:W-:Y:S01]  /*4ac0*/  F2FP.TF32.F32.PACK_B R53, R53 ;  /* 0x00000035ff35723e */ /* 0x000fe200024050ff */
[----:B0-----:R-:W-:Y:S01]  /*4ad0*/  FMUL R11, R54, R56 ;  /* 0x00000038360b7220 */ /* 0x001fe20000400000 */
[----:B------:R-:W-:Y:S01]  /*4ae0*/  F2FP.TF32.F32.PACK_B R55, R55 ;  /* 0x00000037ff37723e */ /* 0x000fe200024050ff */
[----:B------:R-:W-:Y:S01]  /*4af0*/  @P4 STG.E desc[UR40][R6.64+0xc0], R13 ;  /* 0x0000c00d06004986 */ /* 0x000fe2000c101928 */
[----:B------:R-:W-:Y:S01]  /*4b00*/  ISETP.GT.AND P4, PT, R4, 0x39, PT ;  /* 0x000000390400780c */ /* 0x000fe20003f84270 */
[----:B------:R-:W-:Y:S01]  /*4b10*/  @P1 IMAD.MOV.U32 R4, RZ, RZ, R6 ;  /* 0x000000ffff041224 */ /* 0x000fe200078e0006 */
[----:B------:R-:W-:Y:S01]  /*4b20*/  F2FP.TF32.F32.PACK_B R11, R11 ;  /* 0x0000000bff0b723e */ /* 0x000fe200024050ff */
[----:B------:R-:W-:-:S05]  /*4b30*/  @P1 IMAD.MOV.U32 R5, RZ, RZ, R7 ;  /* 0x000000ffff051224 */ /* 0x000fca00078e0007 */
[----:B------:R0:W-:Y:S01]  /*4b40*/  @P1 STG.E desc[UR40][R4.64+0xc4], R49 ;  /* 0x0000c43104001986 */ /* 0x0001e2000c101928 */
[C---:B------:R-:W-:Y:S02]  /*4b50*/  ISETP.GT.AND P1, PT, R3.reuse, RZ, P0 ;  /* 0x000000ff0300720c */ /* 0x040fe40000724270 */
[----:B------:R-:W-:Y:S01]  /*4b60*/  ISETP.GT.AND P0, PT, R3, 0x8, P0 ;  /* 0x000000080300780c */ /* 0x000fe20000704270 */
[----:B0-----:R-:W-:Y:S02]  /*4b70*/  @P2 IMAD.MOV.U32 R4, RZ, RZ, R8 ;  /* 0x000000ffff042224 */ /* 0x001fe400078e0008 */
[----:B------:R-:W-:-:S05]  /*4b80*/  @P2 IMAD.MOV.U32 R5, RZ, RZ, R9 ;  /* 0x000000ffff052224 */ /* 0x000fca00078e0009 */
[----:B------:R0:W-:Y:S01]  /*4b90*/  @P2 STG.E desc[UR40][R4.64+0xc0], R15 ;  /* 0x0000c00f04002986 */ /* 0x0001e2000c101928 */
[C---:B------:R-:W-:Y:S02]  /*4ba0*/  ISETP.GT.AND P2, PT, R3.reuse, RZ, P4 ;  /* 0x000000ff0300720c */ /* 0x040fe40002744270 */
[----:B------:R-:W-:Y:S01]  /*4bb0*/  ISETP.GT.AND P4, PT, R3, 0x8, P4 ;  /* 0x000000080300780c */ /* 0x000fe20002784270 */
[----:B------:R-:W-:-:S05]  /*4bc0*/  FMUL R3, R52, R56 ;  /* 0x0000003834037220 */ /* 0x000fca0000400000 */
[----:B------:R-:W-:Y:S01]  /*4bd0*/  F2FP.TF32.F32.PACK_B R3, R3 ;  /* 0x00000003ff03723e */ /* 0x000fe200024050ff */
[----:B0-----:R-:W-:Y:S02]  /*4be0*/  @P3 IMAD.MOV.U32 R4, RZ, RZ, R8 ;  /* 0x000000ffff043224 */ /* 0x001fe400078e0008 */
[----:B------:R-:W-:-:S05]  /*4bf0*/  @P3 IMAD.MOV.U32 R5, RZ, RZ, R9 ;  /* 0x000000ffff053224 */ /* 0x000fca00078e0009 */
[----:B------:R0:W-:Y:S02]  /*4c00*/  @P3 STG.E desc[UR40][R4.64+0xc4], R51 ;  /* 0x0000c43304003986 */ /* 0x0001e4000c101928 */
[----:B0-----:R-:W-:Y:S02]  /*4c10*/  @P1 IMAD.MOV.U32 R4, RZ, RZ, R6 ;  /* 0x000000ffff041224 */ /* 0x001fe400078e0006 */
[----:B------:R-:W-:-:S05]  /*4c20*/  @P1 IMAD.MOV.U32 R5, RZ, RZ, R7 ;  /* 0x000000ffff051224 */ /* 0x000fca00078e0007 */
[----:B------:R0:W-:Y:S04]  /*4c30*/  @P1 STG.E desc[UR40][R4.64+0xe0], R3 ;  /* 0x0000e00304001986 */ /* 0x0001e8000c101928 */
[----:B------:R1:W-:Y:S01]  /*4c40*/  @P2 STG.E desc[UR40][R6.64+0xe4], R53 ;  /* 0x0000e43506002986 */ /* 0x0003e2000c101928 */
[----:B0-----:R-:W-:Y:S02]  /*4c50*/  @P0 IMAD.MOV.U32 R4, RZ, RZ, R8 ;  /* 0x000000ffff040224 */ /* 0x001fe400078e0008 */
[----:B------:R-:W-:-:S05]  /*4c60*/  @P0 IMAD.MOV.U32 R5, RZ, RZ, R9 ;  /* 0x000000ffff050224 */ /* 0x000fca00078e0009 */
[----:B------:R1:W-:Y:S04]  /*4c70*/  @P0 STG.E desc[UR40][R4.64+0xe0], R11 ;  /* 0x0000e00b04000986 */ /* 0x0003e8000c101928 */
[----:B------:R1:W-:Y:S02]  /*4c80*/  @P4 STG.E desc[UR40][R8.64+0xe4], R55 ;  /* 0x0000e43708004986 */ /* 0x0003e4000c101928 */
.L_x_94:
[----:B------:R-:W-:Y:S05]  /*4c90*/  BSYNC B0 ;  /* 0x0000000000007941 */ /* 0x000fea0003800000 */
.L_x_32:
[----:B------:R-:W-:Y:S01]  /*4ca0*/  IADD3 R16, P0, R16, UR38, RZ ;  /* 0x0000002610107c10 */ /* 0x000fe2000ff1e0ff */
[----:B------:R-:W-:Y:S01]  /*4cb0*/  ULDC.64 UR4, c[0x0][0x650] ;  /* 0x0001940000047ab9 */ /* 0x000fe20000000a00 */
[----:B------:R-:W-:Y:S01]  /*4cc0*/  PRMT R3, RZ, 0x7610, R3 ;  /* 0x00007610ff037816 */ /* 0x000fe20000000003 */
[----:B------:R-:W-:Y:S01]  /*4cd0*/  IMAD.MOV.U32 R70, RZ, RZ, -0x1 ;  /* 0xffffffffff467424 */ /* 0x000fe200078e00ff */
[----:B------:R-:W-:Y:S01]  /*4ce0*/  IADD3.X R17, R17, UR37, RZ, P0, !PT ;  /* 0x0000002511117c10 */ /* 0x000fe200087fe4ff */
[----:B--2---:R-:W-:Y:S01]  /*4cf0*/  IMAD.MOV.U32 R67, RZ, RZ, -0x1 ;  /* 0xffffffffff437424 */ /* 0x004fe200078e00ff */
[----:B------:R-:W-:-:S04]  /*4d00*/  ISETP.GE.U32.AND P0, PT, R16, UR4, PT ;  /* 0x0000000410007c0c */ /* 0x000fc8000bf06070 */
[----:B------:R-:W-:-:S13]  /*4d10*/  ISETP.GE.U32.AND.EX P0, PT, R17, UR5, PT, P0 ;  /* 0x0000000511007c0c */ /* 0x000fda000bf06100 */
[----:B------:R-:W-:Y:S05]  /*4d20*/  @P0 BRA `(.L_x_95) ;  /* 0x00000004004c0947 */ /* 0x000fea0003800000 */
[----:B01-3--:R-:W0:Y:S01]  /*4d30*/  LDC.64 R10, c[0x0][0x628] ;  /* 0x00018a00ff0a7b82 */ /* 0x00be220000000a00 */
[----:B----4-:R-:W1:Y:S01]  /*4d40*/  S2R R12, SR_CTAID.X ;  /* 0x00000000000c7919 */ /* 0x010e620000002500 */
[----:B------:R-:W-:Y:S02]  /*4d50*/  IMAD.MOV.U32 R8, RZ, RZ, R16 ;  /* 0x000000ffff087224 */ /* 0x000fe400078e0010 */
[----:B------:R-:W-:Y:S01]  /*4d60*/  IMAD.MOV.U32 R9, RZ, RZ, R17 ;  /* 0x000000ffff097224 */ /* 0x000fe200078e0011 */
[----:B------:R-:W2:Y:S03]  /*4d70*/  S2R R20, SR_CTAID.Y ;  /* 0x0000000000147919 */ /* 0x000ea60000002600 */
[----:B------:R-:W3:Y:S08]  /*4d80*/  LDC R0, c[0x0][0x630] ;  /* 0x00018c00ff007b82 */ /* 0x000ef00000000800 */
[----:B------:R-:W4:Y:S01]  /*4d90*/  LDC.64 R14, c[0x0][0x620] ;  /* 0x00018800ff0e7b82 */ /* 0x000f220000000a00 */
[----:B0-----:R-:W-:-:S04]  /*4da0*/  ISETP.NE.U32.AND P0, PT, R10, RZ, PT ;  /* 0x000000ff0a00720c */ /* 0x001fc80003f05070 */
[----:B------:R-:W-:-:S13]  /*4db0*/  ISETP.NE.AND.EX P0, PT, R11, RZ, PT, P0 ;  /* 0x000000ff0b00720c */ /* 0x000fda0003f05300 */
[----:B-1234-:R-:W-:Y:S05]  /*4dc0*/  @!P0 BRA `(.L_x_96) ;  /* 0x0000000000288947 */ /* 0x01efea0003800000 */
        /* <DEDUP_REMOVED lines=10> */
.L_x_96:
[-CC-:B------:R-:W-:Y:S01]  /*4e70*/  SHF.R.U64 R67, R8, R0.reuse, R9.reuse ;  /* 0x0000000008437219 */ /* 0x180fe20000001209 */
[----:B------:R-:W0:Y:S01]  /*4e80*/  LDC.64 R26, c[0x0][0x640] ;  /* 0x00019000ff1a7b82 */ /* 0x000e220000000a00 */
[----:B------:R-:W-:Y:S01]  /*4e90*/  SHF.R.U32.HI R0, RZ, R0, R9 ;  /* 0x00000000ff007219 */ /* 0x000fe20000011609 */
[----:B------:R-:W-:Y:S01]  /*4ea0*/  ULDC UR4, c[0x0][0x150] ;  /* 0x0000540000047ab9 */ /* 0x000fe20000000800 */
[----:B------:R-:W-:Y:S02]  /*4eb0*/  IADD3 R3, P0, RZ, -R67, RZ ;  /* 0x80000043ff037210 */ /* 0x000fe40007f1e0ff */
[----:B------:R-:W-:-:S03]  /*4ec0*/  I2FP.F32.U32 R7, R12 ;  /* 0x0000000c00077245 */ /* 0x000fc60000201000 */
[----:B------:R-:W1:Y:S01]  /*4ed0*/  LDC R6, c[0x0][0x618] ;  /* 0x00018600ff067b82 */ /* 0x000e620000000800 */
[----:B------:R-:W-:Y:S02]  /*4ee0*/  IMAD.X R5, RZ, RZ, ~R0, P0 ;  /* 0x000000ffff057224 */ /* 0x000fe400000e0e00 */
[----:B------:R-:W-:Y:S01]  /*4ef0*/  FMUL R7, R7, UR4 ;  /* 0x0000000407077c20 */ /* 0x000fe20008400000 */
[----:B------:R-:W-:Y:S01]  /*4f00*/  ULDC UR4, c[0x0][0x154] ;  /* 0x0000550000047ab9 */ /* 0x000fe20000000800 */
[-C--:B------:R-:W-:Y:S02]  /*4f10*/  IMAD R0, R5, R14.reuse, RZ ;  /* 0x0000000e05007224 */ /* 0x080fe400078e02ff */
[C---:B------:R-:W-:Y:S01]  /*4f20*/  IMAD.WIDE.U32 R4, R3.reuse, R14, R16 ;  /* 0x0000000e03047225 */ /* 0x040fe200078e0010 */
[----:B------:R-:W2:Y:S01]  /*4f30*/  LDC R11, c[0x0][0x608] ;  /* 0x00018200ff0b7b82 */ /* 0x000ea20000000800 */
[----:B------:R-:W3:Y:S02]  /*4f40*/  F2I.U32.TRUNC.NTZ R7, R7 ;  /* 0x0000000700077305 */ /* 0x000ee4000020f000 */
[----:B------:R-:W-:-:S04]  /*4f50*/  IMAD R3, R3, R15, R0 ;  /* 0x0000000f03037224 */ /* 0x000fc800078e0200 */
[----:B------:R-:W-:Y:S01]  /*4f60*/  IMAD.IADD R3, R5, 0x1, R3 ;  /* 0x0000000105037824 */ /* 0x000fe200078e0203 */
[----:B------:R-:W4:Y:S01]  /*4f70*/  LDC R8, c[0x0][0x658] ;  /* 0x00019600ff087b82 */ /* 0x000f220000000800 */
[----:B------:R-:W-:Y:S02]  /*4f80*/  I2FP.F32.U32 R5, R20 ;  /* 0x0000001400057245 */ /* 0x000fe40000201000 */
[----:B0-----:R-:W-:-:S04]  /*4f90*/  ISETP.NE.U32.AND P0, PT, R26, RZ, PT ;  /* 0x000000ff1a00720c */ /* 0x001fc80003f05070 */
[----:B------:R-:W-:Y:S01]  /*4fa0*/  ISETP.NE.AND.EX P0, PT, R27, RZ, PT, P0 ;  /* 0x000000ff1b00720c */ /* 0x000fe20003f05300 */
[----:B------:R-:W0:Y:S01]  /*4fb0*/  LDC R9, c[0x0][0x144] ;  /* 0x00005100ff097b82 */ /* 0x000e220000000800 */
[-C--:B-1----:R-:W-:Y:S01]  /*4fc0*/  SHF.R.U64 R13, R4, R6.reuse, R3 ;  /* 0x00000006040d7219 */ /* 0x082fe20000001203 */
[----:B---3--:R-:W-:Y:S01]  /*4fd0*/  IMAD.MOV R7, RZ, RZ, -R7 ;  /* 0x000000ffff077224 */ /* 0x008fe200078e0a07 */
[----:B------:R-:W-:Y:S01]  /*4fe0*/  SHF.R.U32.HI R0, RZ, R6, R3 ;  /* 0x00000006ff007219 */ /* 0x000fe20000011603 */
[----:B------:R-:W-:-:S04]  /*4ff0*/  FMUL R6, R5, UR4 ;  /* 0x0000000405067c20 */ /* 0x000fc80008400000 */
[----:B------:R-:W1:Y:S01]  /*5000*/  LDC R21, c[0x0][0x148] ;  /* 0x00005200ff157b82 */ /* 0x000e620000000800 */
[----:B------:R3:W0:Y:S01]  /*5010*/  F2I.U32.TRUNC.NTZ R14, R6 ;  /* 0x00000006000e7305 */ /* 0x000622000020f000 */
[-CC-:B--2---:R-:W-:Y:S02]  /*5020*/  SHF.R.U64 R10, R13, R11.reuse, R0.reuse ;  /* 0x0000000b0d0a7219 */ /* 0x184fe40000001200 */
[----:B------:R-:W-:-:S04]  /*5030*/  SHF.R.U32.HI R3, RZ, R11, R0 ;  /* 0x0000000bff037219 */ /* 0x000fc80000011600 */
[----:B-----5:R-:W2:Y:S01]  /*5040*/  LDC R24, c[0x0][0x648] ;  /* 0x00019200ff187b82 */ /* 0x020ea20000000800 */
[-CC-:B----4-:R-:W-:Y:S02]  /*5050*/  SHF.R.U64 R15, R10, R8.reuse, R3.reuse ;  /* 0x000000080a0f7219 */ /* 0x190fe40000001203 */
[----:B------:R-:W-:-:S03]  /*5060*/  SHF.R.U32.HI R5, RZ, R8, R3 ;  /* 0x00000008ff057219 */ /* 0x000fc60000011603 */
[----:B------:R-:W-:Y:S02]  /*5070*/  IMAD.MOV.U32 R4, RZ, RZ, R15 ;  /* 0x000000ffff047224 */ /* 0x000fe400078e000f */
[----:B------:R-:W4:Y:S01]  /*5080*/  LDC R28, c[0x0][0x638] ;  /* 0x00018e00ff1c7b82 */ /* 0x000f220000000800 */
[----:B0-----:R-:W-:-:S07]  /*5090*/  IMAD R25, R9, R7, R12 ;  /* 0x0000000709197224 */ /* 0x001fce00078e020c */
[----:B------:R-:W0:Y:S08]  /*50a0*/  LDC R29, c[0x0][0x610] ;  /* 0x00018400ff1d7b82 */ /* 0x000e300000000800 */
[----:B------:R-:W0:Y:S01]  /*50b0*/  LDC R30, c[0x0][0x600] ;  /* 0x00018000ff1e7b82 */ /* 0x000e220000000800 */
[----:B-1-3--:R-:W-:Y:S05]  /*50c0*/  @!P0 BRA `(.L_x_97) ;  /* 0x0000000000288947 */ /* 0x00afea0003800000 */
[----:B------:R-:W1:Y:S02]  /*50d0*/  LDC R0, c[0x0][0x64c] ;  /* 0x00019300ff007b82 */ /* 0x000e640000000800 */
[----:B-1----:R-:W-:-:S05]  /*50e0*/  IADD3 R3, P0, R15, R0, RZ ;  /* 0x000000000f037210 */ /* 0x002fca0007f1e0ff */
        /* <DEDUP_REMOVED lines=8> */
.L_x_97:
[----:B------:R-:W-:Y:S01]  /*5170*/  ISETP.NE.AND P0, PT, R2, 0x1, PT ;  /* 0x000000010200780c */ /* 0x000fe20003f05270 */
[----:B------:R-:W-:Y:S01]  /*5180*/  IMAD.MOV R14, RZ, RZ, -R14 ;  /* 0x000000ffff0e7224 */ /* 0x000fe200078e0a0e */
[----:B--2---:R-:W-:Y:S02]  /*5190*/  SHF.R.U64 R0, R4, R24, R5 ;  /* 0x0000001804007219 */ /* 0x004fe40000001205 */
[----:B------:R-:W-:Y:S02]  /*51a0*/  LOP3.LUT R3, R10, R65, RZ, 0xc0, !PT ;  /* 0x000000410a037212 */ /* 0x000fe400078ec0ff */
[----:B------:R-:W-:Y:S01]  /*51b0*/  LOP3.LUT R6, R13, R64, RZ, 0xc0, !PT ;  /* 0x000000400d067212 */ /* 0x000fe200078ec0ff */
[----:B------:R-:W-:Y:S02]  /*51c0*/  IMAD.MOV R4, RZ, RZ, -R0 ;  /* 0x000000ffff047224 */ /* 0x000fe400078e0a00 */
[----:B------:R-:W-:Y:S02]  /*51d0*/  IMAD R0, R60, R0, R3 ;  /* 0x000000003c007224 */ /* 0x000fe400078e0203 */
[----:B----4-:R-:W-:-:S02]  /*51e0*/  IMAD R3, R4, R28, R15 ;  /* 0x0000001c04037224 */ /* 0x010fc400078e020f */
[----:B------:R-:W-:Y:S02]  /*51f0*/  @P0 IMAD R25, R21, R14, R20 ;  /* 0x0000000e15190224 */ /* 0x000fe400078e0214 */
[----:B0-----:R-:W-:Y:S02]  /*5200*/  IMAD R5, R3, R30, R6 ;  /* 0x0000001e03057224 */ /* 0x001fe400078e0206 */
[----:B------:R-:W-:Y:S02]  /*5210*/  IMAD R0, R0, R29, R25 ;  /* 0x0000001d00007224 */ /* 0x000fe400078e0219 */
[----:B------:R-:W-:-:S03]  /*5220*/  IMAD.MOV.U32 R4, RZ, RZ, 0x1 ;  /* 0x00000001ff047424 */ /* 0x000fc600078e00ff */
[----:B------:R-:W-:Y:S02]  /*5230*/  SEL R70, R5, R0, !P0 ;  /* 0x0000000005467207 */ /* 0x000fe40004000000 */
[----:B------:R-:W-:Y:S02]  /*5240*/  PRMT R3, R4, 0x7610, R3 ;  /* 0x0000761004037816 */ /* 0x000fe40000000003 */
[----:B------:R-:W-:-:S07]  /*5250*/  SEL R0, R0, R5, !P0 ;  /* 0x0000000500007207 */ /* 0x000fce0004000000 */
.L_x_95:
[----:B------:R-:W-:Y:S01]  /*5260*/  UIADD3 UR42, UR43, UR42, URZ ;  /* 0x0000002a2b2a7290 */ /* 0x000fe2000fffe03f */
[----:B------:R-:W-:Y:S01]  /*5270*/  LOP3.LUT P0, RZ, R3, 0xff, RZ, 0xc0, !PT ;  /* 0x000000ff03ff7812 */ /* 0x000fe2000780c0ff */
[----:B------:R-:W-:Y:S02]  /*5280*/  IMAD.MOV.U32 R71, RZ, RZ, R0 ;  /* 0x000000ffff477224 */ /* 0x000fe400078e0000 */
[----:B------:R-:W-:Y:S02]  /*5290*/  USHF.R.U32.HI UR4, URZ, 0x1, UR42 ;  /* 0x000000013f047899 */ /* 0x000fe4000801162a */
[----:B------:R-:W-:Y:S02]  /*52a0*/  UISETP.GT.U32.AND UP1, UPT, UR42, 0x1, UPT ;  /* 0x000000012a00788c */ /* 0x000fe4000bf24070 */
[----:B------:R-:W-:Y:S02]  /*52b0*/  ULOP3.LUT UR4, UR4, 0x1, URZ, 0xc0, !UPT ;  /* 0x0000000104047892 */ /* 0x000fe4000f8ec03f */
[----:B------:R-:W-:-:S02]  /*52c0*/  UISETP.LT.U32.AND UP1, UPT, UR43, 0x2, UP1 ;  /* 0x000000022b00788c */ /* 0x000fc40008f21070 */
[----:B------:R-:W-:Y:S02]  /*52d0*/  UISETP.NE.U32.AND UP0, UPT, UR4, 0x1, UPT ;  /* 0x000000010400788c */ /* 0x000fe4000bf05070 */
[----:B------:R-:W-:Y:S02]  /*52e0*/  USEL UR5, URZ, 0x1, !UP1 ;  /* 0x000000013f057887 */ /* 0x000fe4000c800000 */
[----:B------:R-:W-:Y:S02]  /*52f0*/  UISETP.GT.U32.AND UP0, UPT, UR43, 0x1, !UP0 ;  /* 0x000000012b00788c */ /* 0x000fe4000c704070 */
[----:B------:R-:W-:Y:S02]  /*5300*/  ULOP3.LUT UR42, UR42, 0x1, URZ, 0xc0, !UPT ;  /* 0x000000012a2a7892 */ /* 0x000fe4000f8ec03f */
[----:B------:R-:W-:-:S04]  /*5310*/  USEL UR4, URZ, 0x1, !UP0 ;  /* 0x000000013f047887 */ /* 0x000fc8000c000000 */
[----:B------:R-:W-:Y:S01]  /*5320*/  ULOP3.LUT UR36, UR4, UR36, UR5, 0x96, !UPT ;  /* 0x0000002404247292 */ /* 0x000fe2000f8e9605 */
[----:B------:R-:W-:Y:S11]  /*5330*/  @P0 BRA `(.L_x_98) ;  /* 0xffffffc000240947 */ /* 0x000ff6000383ffff */
[----:B------:R-:W-:Y:S05]  /*5340*/  EXIT ;  /* 0x000000000000794d */ /* 0x000fea0003800000 */
.L_x_7:
        /* <DEDUP_REMOVED lines=26> */
.L_x_100:
[----:B------:R-:W0:Y:S01]  /*54f0*/  LDC.64 R28, c[0x0][0x640] ;  /* 0x00019000ff1c7b82 */ /* 0x000e220000000a00 */
[-CC-:B------:R-:W-:Y:S01]  /*5500*/  SHF.R.U64 R21, R14, R6.reuse, R15.reuse ;  /* 0x000000060e157219 */ /* 0x180fe2000000120f */
[----:B------:R-:W-:Y:S01]  /*5510*/  IMAD.MOV.U32 R30, RZ, RZ, 0x1 ;  /* 0x00000001ff1e7424 */ /* 0x000fe200078e00ff */
[----:B------:R-:W-:Y:S02]  /*5520*/  SHF.R.U32.HI R6, RZ, R6, R15 ;  /* 0x00000006ff067219 */ /* 0x000fe4000001160f */
[----:B------:R-:W-:-:S03]  /*5530*/  IADD3 R13, P0, RZ, -R21, RZ ;  /* 0x80000015ff0d7210 */ /* 0x000fc60007f1e0ff */
[----:B------:R-:W1:Y:S02]  /*5540*/  LDC R12, c[0x0][0x618] ;  /* 0x00018600ff0c7b82 */ /* 0x000e640000000800 */
[----:B------:R-:W-:-:S04]  /*5550*/  IMAD.X R11, RZ, RZ, ~R6, P0 ;  /* 0x000000ffff0b7224 */ /* 0x000fc800000e0e06 */
[-C--:B------:R-:W-:Y:S02]  /*5560*/  IMAD R6, R11, R24.reuse, RZ ;  /* 0x000000180b067224 */ /* 0x080fe400078e02ff */
[----:B------:R-:W2:Y:S01]  /*5570*/  LDC R14, c[0x0][0x608] ;  /* 0x00018200ff0e7b82 */ /* 0x000ea20000000800 */
[----:B------:R-:W-:-:S04]  /*5580*/  IMAD.WIDE.U32 R10, R13, R24, R16 ;  /* 0x000000180d0a7225 */ /* 0x000fc800078e0010 */
[----:B------:R-:W-:-:S03]  /*5590*/  IMAD R13, R13, R25, R6 ;  /* 0x000000190d0d7224 */ /* 0x000fc600078e0206 */
[----:B------:R-:W3:Y:S01]  /*55a0*/  LDC R27, c[0x0][0x658] ;  /* 0x00019600ff1b7b82 */ /* 0x000ee20000000800 */
[----:B------:R-:W-:Y:S01]  /*55b0*/  IMAD.IADD R11, R11, 0x1, R13 ;  /* 0x000000010b0b7824 */ /* 0x000fe200078e020d */
[----:B0-----:R-:W-:-:S04]  /*55c0*/  ISETP.NE.U32.AND P0, PT, R28, RZ, PT ;  /* 0x000000ff1c00720c */ /* 0x001fc80003f05070 */
[----:B------:R-:W-:Y:S02]  /*55d0*/  ISETP.NE.AND.EX P0, PT, R29, RZ, PT, P0 ;  /* 0x000000ff1d00720c */ /* 0x000fe40003f05300 */
[----:B------:R-:W0:Y:S01]  /*55e0*/  LDC R20, c[0x0][0x600] ;  /* 0x00018000ff147b82 */ /* 0x000e220000000800 */
[-CC-:B-1----:R-:W-:Y:S01]  /*55f0*/  SHF.R.U64 R8, R10, R12.reuse, R11.reuse ;  /* 0x0000000c0a087219 */ /* 0x182fe2000000120b */
[----:B------:R-:W-:Y:S01]  /*5600*/  IMAD.MOV.U32 R10, RZ, RZ, -0x1 ;  /* 0xffffffffff0a7424 */ /* 0x000fe200078e00ff */
[----:B------:R-:W-:-:S05]  /*5610*/  SHF.R.U32.HI R11, RZ, R12, R11 ;  /* 0x0000000cff0b7219 */ /* 0x000fca000001160b */
[----:B------:R-:W1:Y:S01]  /*5620*/  LDC R24, c[0x0][0x648] ;  /* 0x00019200ff187b82 */ /* 0x000e620000000800 */
[-CC-:B--2---:R-:W-:Y:S02]  /*5630*/  SHF.R.U64 R23, R8, R14.reuse, R11.reuse ;  /* 0x0000000e08177219 */ /* 0x184fe4000000120b */
[----:B------:R-:W-:-:S05]  /*5640*/  SHF.R.U32.HI R6, RZ, R14, R11 ;  /* 0x0000000eff067219 */ /* 0x000fca000001160b */
[----:B------:R-:W2:Y:S01]  /*5650*/  LDC R26, c[0x0][0x638] ;  /* 0x00018e00ff1a7b82 */ /* 0x000ea20000000800 */
[-C--:B---3--:R-:W-:Y:S02]  /*5660*/  SHF.L.U32 R10, R10, R27.reuse, RZ ;  /* 0x0000001b0a0a7219 */ /* 0x088fe400000006ff */
[-CC-:B------:R-:W-:Y:S02]  /*5670*/  SHF.R.U64 R25, R23, R27.reuse, R6.reuse ;  /* 0x0000001b17197219 */ /* 0x180fe40000001206 */
[----:B------:R-:W-:Y:S02]  /*5680*/  LOP3.LUT R32, RZ, R10, RZ, 0x33, !PT ;  /* 0x0000000aff207212 */ /* 0x000fe400078e33ff */
[----:B------:R-:W-:Y:S01]  /*5690*/  SHF.R.U32.HI R11, RZ, R27, R6 ;  /* 0x0000001bff0b7219 */ /* 0x000fe20000011606 */
[----:B------:R-:W3:Y:S01]  /*56a0*/  LDC R31, c[0x0][0x610] ;  /* 0x00018400ff1f7b82 */ /* 0x000ee20000000800 */
[----:B------:R-:W-:Y:S01]  /*56b0*/  IMAD.MOV.U32 R10, RZ, RZ, R25 ;  /* 0x000000ffff0a7224 */ /* 0x000fe200078e0019 */
[----:B------:R-:W-:Y:S06]  /*56c0*/  @!P0 BRA `(.L_x_101) ;  /* 0x0000000000288947 */ /* 0x000fec0003800000 */
        /* <DEDUP_REMOVED lines=10> */
.L_x_101:
[----:B------:R-:W-:Y:S02]  /*5770*/  ISETP.NE.AND P0, PT, R2, 0x1, PT ;  /* 0x000000010200780c */ /* 0x000fe40003f05270 */
[----:B-1----:R-:W-:Y:S01]  /*5780*/  SHF.R.U64 R6, R10, R24, R11 ;  /* 0x000000180a067219 */ /* 0x002fe2000000120b */
[----:B0-----:R-:W-:Y:S01]  /*5790*/  VIADD R11, R20, 0xffffffff ;  /* 0xffffffff140b7836 */ /* 0x001fe20000000000 */
[----:B------:R-:W-:Y:S02]  /*57a0*/  SHF.L.U32 R30, R30, R27, RZ ;  /* 0x0000001b1e1e7219 */ /* 0x000fe400000006ff */
[----:B------:R-:W-:Y:S01]  /*57b0*/  LOP3.LUT R5, R23, R32, RZ, 0xc0, !PT ;  /* 0x0000002017057212 */ /* 0x000fe200078ec0ff */
[----:B------:R-:W-:-:S04]  /*57c0*/  IMAD.MOV R10, RZ, RZ, -R6 ;  /* 0x000000ffff0a7224 */ /* 0x000fc800078e0a06 */
[----:B------:R-:W-:Y:S01]  /*57d0*/  IMAD R6, R30, R6, R5 ;  /* 0x000000061e067224 */ /* 0x000fe200078e0205 */
[----:B------:R-:W-:Y:S01]  /*57e0*/  LOP3.LUT R5, R8, R11, RZ, 0xc0, !PT ;  /* 0x0000000b08057212 */ /* 0x000fe200078ec0ff */
[----:B------:R-:W-:Y:S02]  /*57f0*/  @P0 IMAD R7, R9, R22, R4 ;  /* 0x0000001609070224 */ /* 0x000fe400078e0204 */
[----:B--2---:R-:W-:Y:S02]  /*5800*/  IMAD R4, R10, R26, R25 ;  /* 0x0000001a0a047224 */ /* 0x004fe400078e0219 */
[----:B---3--:R-:W-:Y:S02]  /*5810*/  IMAD R7, R6, R31, R7 ;  /* 0x0000001f06077224 */ /* 0x008fe400078e0207 */
[----:B------:R-:W-:Y:S02]  /*5820*/  IMAD R4, R4, R20, R5 ;  /* 0x0000001404047224 */ /* 0x000fe400078e0205 */
[----:B------:R-:W-:-:S02]  /*5830*/  IMAD.MOV.U32 R8, RZ, RZ, 0x1 ;  /* 0x00000001ff087424 */ /* 0x000fc400078e00ff */
[----:B------:R-:W-:Y:S01]  /*5840*/  IMAD.MOV.U32 R6, RZ, RZ, R21 ;  /* 0x000000ffff067224 */ /* 0x000fe200078e0015 */
[----:B------:R-:W-:Y:S02]  /*5850*/  SEL R19, R4, R7, !P0 ;  /* 0x0000000704137207 */ /* 0x000fe40004000000 */
[----:B------:R-:W-:-:S07]  /*5860*/  SEL R20, R7, R4, !P0 ;  /* 0x0000000407147207 */ /* 0x000fce0004000000 */
.L_x_99:
[----:B------:R-:W-:-:S08]  /*5870*/  NOP ;  /* 0x0000000000007918 */ /* 0x000fd00000000000 */
[----:B------:R-:W0:-:S00]  /*5880*/  USETMAXREG.DEALLOC.CTAPOOL 0x28 ;  /* 0x00000028000079c8 */ /* 0x000e0000080e0500 */
[----:B0-----:R-:W-:-:S13]  /*5890*/  ISETP.NE.AND P0, PT, R3, RZ, PT ;  /* 0x000000ff0300720c */ /* 0x001fda0003f05270 */
[----:B------:R-:W-:Y:S05]  /*58a0*/  @P0 EXIT ;  /* 0x000000000000094d */ /* 0x000fea0003800000 */
[----:B------:R-:W-:Y:S01]  /*58b0*/  LOP3.LUT P0, RZ, R8, 0xff, RZ, 0xc0, !PT ;  /* 0x000000ff08ff7812 */ /* 0x000fe2000780c0ff */
[----:B------:R-:W-:Y:S02]  /*58c0*/  IMAD.MOV.U32 R3, RZ, RZ, 0x1 ;  /* 0x00000001ff037424 */ /* 0x000fe400078e00ff */
[----:B------:R-:W-:-:S10]  /*58d0*/  IMAD.MOV.U32 R8, RZ, RZ, RZ ;  /* 0x000000ffff087224 */ /* 0x000fd400078e00ff */
[----:B------:R-:W-:Y:S05]  /*58e0*/  @!P0 BRA `(.L_x_102) ;  /* 0x0000000c00b08947 */ /* 0x000fea0003800000 */
[----:B------:R-:W0:Y:S01]  /*58f0*/  LDC R3, c[0x0][0x28c] ;  /* 0x0000a300ff037b82 */ /* 0x000e220000000800 */
[----:B------:R-:W-:Y:S01]  /*5900*/  ULDC UR21, c[0x0][0x658] ;  /* 0x0001960000157ab9 */ /* 0x000fe20000000800 */
[----:B------:R-:W-:Y:S01]  /*5910*/  UMOV UR4, 0xffffffff ;  /* 0xffffffff00047882 */ /* 0x000fe20000000000 */
[----:B------:R-:W-:Y:S01]  /*5920*/  BSSY B0, `(.L_x_102) ;  /* 0x00000e8000007945 */ /* 0x000fe20003800000 */
[----:B------:R-:W-:Y:S01]  /*5930*/  USHF.L.U32 UR4, UR4, UR21, URZ ;  /* 0x0000001504047299 */ /* 0x000fe2000800063f */
[----:B------:R-:W-:Y:S01]  /*5940*/  IMAD.MOV.U32 R10, RZ, RZ, 0x1 ;  /* 0x00000001ff0a7424 */ /* 0x000fe200078e00ff */
[----:B------:R-:W-:Y:S01]  /*5950*/  LOP3.LUT R13, R18, 0x2, RZ, 0xfc, !PT ;  /* 0x00000002120d7812 */ /* 0x000fe200078efcff */
[----:B------:R-:W-:Y:S01]  /*5960*/  IMAD.MOV.U32 R8, RZ, RZ, RZ ;  /* 0x000000ffff087224 */ /* 0x000fe200078e00ff */
[----:B------:R-:W1:Y:S01]  /*5970*/  S2UR UR6, SR_CgaCtaId ;  /* 0x00000000000679c3 */ /* 0x000e620000008800 */
[----:B------:R-:W-:Y:S01]  /*5980*/  ULDC UR13, c[0x0][0x600] ;  /* 0x00018000000d7ab9 */ /* 0x000fe20000000800 */
[----:B------:R-:W-:Y:S01]  /*5990*/  UMOV UR5, 0x1 ;  /* 0x0000000100057882 */ /* 0x000fe20000000000 */
[----:B------:R-:W-:-:S02]  /*59a0*/  UIADD3 UR13, UR13, -0x1, URZ ;  /* 0xffffffff0d0d7890 */ /* 0x000fc4000fffe03f */
[----:B------:R-:W-:Y:S02]  /*59b0*/  USHF.L.U32 UR21, UR5, UR21, URZ ;  /* 0x0000001505157299 */ /* 0x000fe4000800063f */
[----:B------:R-:W-:Y:S01]  /*59c0*/  ULOP3.LUT UR29, URZ, UR4, URZ, 0x33, !UPT ;  /* 0x000000043f1d7292 */ /* 0x000fe2000f8e333f */
[----:B------:R-:W-:Y:S01]  /*59d0*/  ULDC.64 UR14, c[0x0][0x198] ;  /* 0x00006600000e7ab9 */ /* 0x000fe20000000a00 */
[----:B0-----:R-:W-:-:S05]  /*59e0*/  VIADD R3, R3, 0x7f ;  /* 0x0000007f03037836 */ /* 0x001fca0000000000 */
[----:B------:R-:W-:Y:S01]  /*59f0*/  SHF.R.S32.HI R4, RZ, 0x1f, R3 ;  /* 0x0000001fff047819 */ /* 0x000fe20000011403 */
[----:B-1----:R-:W-:-:S03]  /*5a00*/  IMAD.U32 R11, RZ, RZ, UR6 ;  /* 0x00000006ff0b7e24 */ /* 0x002fc6000f8e00ff */
[----:B------:R-:W-:Y:S01]  /*5a10*/  LEA.HI R4, R4, R3, RZ, 0x7 ;  /* 0x0000000304047211 */ /* 0x000fe200078f38ff */
[----:B------:R-:W-:-:S03]  /*5a20*/  IMAD.MOV.U32 R3, RZ, RZ, 0x1 ;  /* 0x00000001ff037424 */ /* 0x000fc600078e00ff */
[----:B------:R-:W-:-:S05]  /*5a30*/  SHF.R.S32.HI R9, RZ, 0x7, R4 ;  /* 0x00000007ff097819 */ /* 0x000fca0000011404 */
[----:B------:R-:W-:-:S07]  /*5a40*/  VIADD R12, R9, 0x1 ;  /* 0x00000001090c7836 */ /* 0x000fce0000000000 */
.L_x_113:
[----:B------:R-:W-:-:S03]  /*5a50*/  UMOV UR4, 0xffffffff ;  /* 0xffffffff00047882 */ /* 0x000fc60000000000 */
[----:B------:R-:W-:Y:S05]  /*5a60*/  BRA.DIV UR4, `(.L_x_103) ;  /* 0x0000000e04f07947 */ /* 0x000fea000b800000 */
[----:B------:R-:W-:-:S13]  /*5a70*/  ELECT P6, URZ, PT ;  /* 0x00000000003f782f */ /* 0x000fda00038c0000 */
.L_x_122:
[----:B------:R-:W0:Y:S01]  /*5a80*/  LDC R4, c[0x0][0x28c] ;  /* 0x0000a300ff047b82 */ /* 0x000e220000000800 */
[----:B------:R-:W-:Y:S01]  /*5a90*/  BSSY B1, `(.L_x_104) ;  /* 0x000005d000017945 */ /* 0x000fe20003800000 */
[----:B0-----:R-:W-:-:S13]  /*5aa0*/  ISETP.LT.OR P6, PT, R4, 0x1, !P6 ;  /* 0x000000010400780c */ /* 0x001fda00077c1670 */
[----:B------:R-:W-:Y:S05]  /*5ab0*/  @P6 BRA `(.L_x_105) ;  /* 0x0000000400686947 */ /* 0x000fea0003800000 */
[----:B------:R-:W-:Y:S02]  /*5ac0*/  IMAD R20, R20, 0x8, R11 ;  /* 0x0000000814147824 */ /* 0x000fe400078e020b */
[----:B------:R-:W-:Y:S02]  /*5ad0*/  IMAD.SHL.U32 R21, R19, 0x40, RZ ;  /* 0x0000004013157824 */ /* 0x000fe400078e00ff */
[----:B------:R-:W-:Y:S02]  /*5ae0*/  IMAD.MOV.U32 R22, RZ, RZ, RZ ;  /* 0x000000ffff167224 */ /* 0x000fe400078e00ff */
[----:B------:R-:W-:Y:S02]  /*5af0*/  IMAD.MOV.U32 R4, RZ, RZ, R12 ;  /* 0x000000ffff047224 */ /* 0x000fe400078e000c */
[----:B------:R-:W-:Y:S02]  /*5b00*/  IMAD.MOV.U32 R5, RZ, RZ, R3 ;  /* 0x000000ffff057224 */ /* 0x000fe400078e0003 */
[----:B------:R-:W-:-:S02]  /*5b10*/  IMAD.MOV.U32 R14, RZ, RZ, R8 ;  /* 0x000000ffff0e7224 */ /* 0x000fc400078e0008 */
[----:B------:R-:W-:-:S07]  /*5b20*/  IMAD.SHL.U32 R19, R20, 0x10, RZ ;  /* 0x0000001014137824 */ /* 0x000fce00078e00ff */
.L_x_108:
[----:B------:R-:W0:Y:S01]  /*5b30*/  S2UR UR4, SR_CgaCtaId ;  /* 0x00000000000479c3 */ /* 0x000e220000008800 */
[----:B------:R-:W-:Y:S02]  /*5b40*/  MOV R20, 0x400 ;  /* 0x0000040000147802 */ /* 0x000fe40000000f00 */
[----:B------:R-:W-:Y:S02]  /*5b50*/  SHF.L.U32 R7, R5, 0x1f, RZ ;  /* 0x0000001f05077819 */ /* 0x000fe400000006ff */
[----:B------:R-:W-:-:S13]  /*5b60*/  ISETP.NE.AND P1, PT, R0, RZ, PT ;  /* 0x000000ff0000720c */ /* 0x000fda0003f25270 */
[----:B------:R-:W1:Y:S01]  /*5b70*/  @!P1 LDC R15, c[0x0][0x500] ;  /* 0x00014000ff0f9b82 */ /* 0x000e620000000800 */
[----:B0-----:R-:W-:-:S05]  /*5b80*/  IMAD.U32 R11, RZ, RZ, UR4 ;  /* 0x00000004ff0b7e24 */ /* 0x001fca000f8e00ff */
[----:B------:R-:W-:-:S05]  /*5b90*/  LEA R23, R11, R20, 0x18 ;  /* 0x000000140b177211 */ /* 0x000fca00078ec0ff */
[----:B------:R-:W-:-:S04]  /*5ba0*/  IMAD R20, R14, 0x8, R23 ;  /* 0x000000080e147824 */ /* 0x000fc800078e0217 */
[----:B------:R-:W0:Y:S02]  /*5bb0*/  SYNCS.PHASECHK.TRANS64.TRYWAIT P0, [R20+URZ+0x10], R7 ;  /* 0x00001007140075a7 */ /* 0x000e24000800017f */
[----:B01----:R-:W-:Y:S05]  /*5bc0*/  @!P0 BRA `(.L_x_106) ;  /* 0x0000000c00b88947 */ /* 0x003fea0003800000 */
.L_x_123:
[----:B0-----:R-:W-:Y:S01]  /*5bd0*/  PRMT R7, R13, 0x9910, RZ ;  /* 0x000099100d077816 */ /* 0x001fe200000000ff */
[----:B------:R0:W-:Y:S03]  /*5be0*/  @!P1 SYNCS.ARRIVE.TRANS64 RZ, [R20+URZ], R15 ;  /* 0x0000000f14ff99a7 */ /* 0x0001e6000800003f */
[----:B------:R-:W-:-:S13]  /*5bf0*/  ISETP.NE.AND P0, PT, R7, 0x2, PT ;  /* 0x000000020700780c */ /* 0x000fda0003f05270 */
[----:B0-----:R-:W-:Y:S05]  /*5c00*/  @P0 BRA `(.L_x_107) ;  /* 0x0000000000040947 */ /* 0x001fea0003800000 */
[----:B------:R-:W-:Y:S01]  /*5c10*/  BPT.TRAP 0x1 ;  /* 0x000000040000795c */ /* 0x000fe20000300000 */
.L_x_107:
[----:B------:R-:W-:Y:S01]  /*5c20*/  IMAD R7, R14, 0x20, R11 ;  /* 0x000000200e077824 */ /* 0x000fe200078e020b */
[----:B------:R-:W-:Y:S01]  /*5c30*/  R2UR UR10, R22 ;  /* 0x00000000160a72ca */ /* 0x000fe200000e0000 */
[----:B------:R-:W-:Y:S01]  /*5c40*/  UIADD3 UR22, UP0, UR14, 0xf0, URZ ;  /* 0x000000f00e167890 */ /* 0x000fe2000ff1e03f */
[----:B------:R-:W-:Y:S01]  /*5c50*/  R2UR UR9, R20 ;  /* 0x00000000140972ca */ /* 0x000fe200000e0000 */
[----:B------:R-:W-:Y:S01]  /*5c60*/  IMAD.SHL.U32 R7, R7, 0x200, RZ ;  /* 0x0000020007077824 */ /* 0x000fe200078e00ff */
[----:B------:R-:W-:Y:S01]  /*5c70*/  R2UR UR11, R19 ;  /* 0x00000000130b72ca */ /* 0x000fe200000e0000 */
[----:B------:R-:W-:Y:S01]  /*5c80*/  UIADD3.X UR23, URZ, UR15, URZ, UP0, !UPT ;  /* 0x0000000f3f177290 */ /* 0x000fe200087fe43f */
[----:B------:R-:W-:Y:S01]  /*5c90*/  R2UR UR12, R6 ;  /* 0x00000000060c72ca */ /* 0x000fe200000e0000 */
[--C-:B------:R-:W-:Y:S01]  /*5ca0*/  IMAD R7, R7, 0x4, R23.reuse ;  /* 0x0000000407077824 */ /* 0x100fe200078e0217 */
[----:B------:R-:W-:Y:S01]  /*5cb0*/  R2UR UR35, R21 ;  /* 0x00000000152372ca */ /* 0x000fe200000e0000 */
[----:B------:R-:W-:Y:S01]  /*5cc0*/  IMAD R23, R14, 0x8000, R23 ;  /* 0x000080000e177824 */ /* 0x000fe200078e0217 */
[----:B------:R-:W-:Y:S01]  /*5cd0*/  UIADD3 UR4, UP1, UR14, 0x1f0, URZ ;  /* 0x000001f00e047890 */ /* 0x000fe2000ff3e03f */
[----:B------:R-:W-:Y:S01]  /*5ce0*/  VIADD R4, R4, 0xffffffff ;  /* 0xffffffff04047836 */ /* 0x000fe20000000000 */
[----:B------:R-:W-:Y:S01]  /*5cf0*/  R2UR UR40, R7 ;  /* 0x00000000072872ca */ /* 0x000fe200000e0000 */
[----:B------:R-:W-:Y:S01]  /*5d00*/  UIADD3 UR58, UR10, 0x20, URZ ;  /* 0x000000200a3a7890 */ /* 0x000fe2000fffe03f */
[----:B------:R-:W-:Y:S01]  /*5d10*/  R2UR UR18, R23 ;  /* 0x00000000171272ca */ /* 0x000fe200000e0000 */
[----:B------:R-:W-:Y:S01]  /*5d20*/  UIADD3 UR50, UR10, 0x40, URZ ;  /* 0x000000400a327890 */ /* 0x000fe2000fffe03f */
[----:B------:R-:W-:Y:S01]  /*5d30*/  ISETP.GT.AND P1, PT, R4, 0x1, PT ;  /* 0x000000010400780c */ /* 0x000fe20003f24270 */
[----:B------:R-:W-:Y:S01]  /*5d40*/  UIADD3 UR42, UR10, 0x60, URZ ;  /* 0x000000600a2a7890 */ /* 0x000fe2000fffe03f */
[----:B------:R-:W-:Y:S01]  /*5d50*/  VIADD R14, R14, 0x1 ;  /* 0x000000010e0e7836 */ /* 0x000fe20000000000 */
[----:B------:R-:W-:Y:S01]  /*5d60*/  UMOV UR30, 0xff0000 ;  /* 0x00ff0000001e7882 */ /* 0x000fe20000000000 */
[----:B------:R-:W-:Y:S01]  /*5d70*/  UMOV UR6, 0x0 ;  /* 0x0000000000067882 */ /* 0x000fe20000000000 */
[----:B------:R-:W-:Y:S01]  /*5d80*/  UMOV UR7, 0x10000000 ;  /* 0x1000000000077882 */ /* 0x000fe20000000000 */
[----:B------:R-:W-:Y:S01]  /*5d90*/  UIADD3.X UR5, URZ, UR15, URZ, UP1, !UPT ;  /* 0x0000000f3f057290 */ /* 0x000fe20008ffe43f */
[----:B------:R-:W-:Y:S01]  /*5da0*/  ISETP.NE.AND P0, PT, R14, 0x2, PT ;  /* 0x000000020e00780c */ /* 0x000fe20003f05270 */
[----:B------:R-:W-:Y:S01]  /*5db0*/  UMOV UR57, UR9 ;  /* 0x0000000900397c82 */ /* 0x000fe20008000000 */
[----:B------:R-:W-:Y:S01]  /*5dc0*/  UIADD3 UR8, UR40, 0x100, URZ ;  /* 0x0000010028087890 */ /* 0x000fe2000fffe03f */
[----:B------:R-:W-:Y:S01]  /*5dd0*/  VIADD R22, R22, 0x80 ;  /* 0x0000008016167836 */ /* 0x000fe20000000000 */
[----:B------:R-:W-:Y:S01]  /*5de0*/  UIADD3 UR56, UR40, 0x4100, URZ ;  /* 0x0000410028387890 */ /* 0x000fe2000fffe03f */
[----:B------:R-:W-:Y:S01]  /*5df0*/  SEL R20, RZ, 0x1, P0 ;  /* 0x00000001ff147807 */ /* 0x000fe20000000000 */
[----:B------:R-:W-:Y:S01]  /*5e00*/  UIADD3 UR48, UR40, 0x8100, URZ ;  /* 0x0000810028307890 */ /* 0x000fe2000fffe03f */
[----:B------:R-:W-:Y:S01]  /*5e10*/  SEL R14, R14, RZ, P0 ;  /* 0x000000ff0e0e7207 */ /* 0x000fe20000000000 */
[----:B------:R-:W-:Y:S01]  /*5e20*/  UIADD3 UR40, UR40, 0xc100, URZ ;  /* 0x0000c10028287890 */ /* 0x000fe2000fffe03f */
[----:B------:R-:W-:Y:S01]  /*5e30*/  LOP3.LUT R5, R5, R20, RZ, 0x3c, !PT ;  /* 0x0000001405057212 */ /* 0x000fe200078e3cff */
[----:B------:R-:W-:Y:S01]  /*5e40*/  UIADD3 UR32, UR18, 0x20100, URZ ;  /* 0x0002010012207890 */ /* 0x000fe2000fffe03f */
[----:B------:R0:W-:Y:S01]  /*5e50*/  UTMALDG.3D.MULTICAST [UR8], [UR22], UR30, desc[UR6] ;  /* 0x00000608160073b4 */ /* 0x0001e2000801181e */
[----:B------:R-:W-:-:S02]  /*5e60*/  UIADD3 UR24, UR18, 0x22100, URZ ;  /* 0x0002210012187890 */ /* 0x000fc4000fffe03f */
[----:B------:R-:W-:Y:S01]  /*5e70*/  UIADD3 UR16, UR18, 0x24100, URZ ;  /* 0x0002410012107890 */ /* 0x000fe2000fffe03f */
[----:B------:R-:W-:Y:S01]  /*5e80*/  UMOV UR59, UR11 ;  /* 0x0000000b003b7c82 */ /* 0x000fe20008000000 */
[----:B------:R-:W-:Y:S01]  /*5e90*/  UMOV UR60, UR12 ;  /* 0x0000000c003c7c82 */ /* 0x000fe20008000000 */
[----:B------:R-:W-:Y:S01]  /*5ea0*/  UMOV UR49, UR9 ;  /* 0x0000000900317c82 */ /* 0x000fe20008000000 */
[----:B------:R-:W-:Y:S01]  /*5eb0*/  UMOV UR51, UR11 ;  /* 0x0000000b00337c82 */ /* 0x000fe20008000000 */
[----:B------:R-:W-:Y:S01]  /*5ec0*/  UMOV UR52, UR12 ;  /* 0x0000000c00347c82 */ /* 0x000fe20008000000 */
[----:B------:R-:W-:Y:S01]  /*5ed0*/  UMOV UR41, UR9 ;  /* 0x0000000900297c82 */ /* 0x000fe20008000000 */
[----:B------:R-:W-:Y:S01]  /*5ee0*/  UMOV UR44, UR12 ;  /* 0x0000000c002c7c82 */ /* 0x000fe20008000000 */
[----:B------:R-:W-:Y:S01]  /*5ef0*/  UMOV UR43, UR11 ;  /* 0x0000000b002b7c82 */ /* 0x000fe20008000000 */
[----:B------:R1:W-:Y:S01]  /*5f00*/  UTMALDG.3D.MULTICAST [UR56], [UR22], UR30, desc[UR6] ;  /* 0x00000638160073b4 */ /* 0x0003e2000801181e */
        /* <DEDUP_REMOVED lines=11> */
[----:B0-----:R-:W-:Y:S01]  /*5fc0*/  UIADD3 UR8, UR18, 0x26100, URZ ;  /* 0x0002610012087890 */ /* 0x001fe2000fffe03f */
[----:B------:R-:W-:Y:S01]  /*5fd0*/  UMOV UR11, UR35 ;  /* 0x00000023000b7c82 */ /* 0x000fe20008000000 */
[----:B------:R1:W-:Y:S01]  /*5fe0*/  UTMALDG.3D.MULTICAST [UR40], [UR22], UR30, desc[UR6] ;  /* 0x00000628160073b4 */ /* 0x0003e2000801181e */
[----:B------:R-:W-:Y:S01]  /*5ff0*/  UMOV UR18, UR50 ;  /* 0x0000003200127c82 */ /* 0x000fe20008000000 */
[----:B------:R-:W-:Y:S01]  /*6000*/  UMOV UR10, UR42 ;  /* 0x0000002a000a7c82 */ /* 0x000fe20008000000 */
[----:B------:R1:W-:Y:S01]  /*6010*/  UTMALDG.3D [UR32], [UR4], desc[UR6] ;  /* 0x00000620040075b4 */ /* 0x0003e20008011000 */
[----:B------:R1:W-:Y:S01]  /*6020*/  UTMALDG.3D [UR24], [UR4], desc[UR6] ;  /* 0x00000618040075b4 */ /* 0x0003e20008011000 */
[----:B------:R1:W-:Y:S02]  /*6030*/  UTMALDG.3D [UR16], [UR4], desc[UR6] ;  /* 0x00000610040075b4 */ /* 0x0003e40008011000 */
[----:B------:R1:W-:Y:S02]  /*6040*/  UTMALDG.3D [UR8], [UR4], desc[UR6] ;  /* 0x00000608040075b4 */ /* 0x0003e40008011000 */
[----:B-1----:R-:W-:Y:S05]  /*6050*/  @P1 BRA `(.L_x_108) ;  /* 0xfffffff800b41947 */ /* 0x002fea000383ffff */
.L_x_105:
[----:B------:R-:W-:Y:S05]  /*6060*/  BSYNC B1 ;  /* 0x0000000000017941 */ /* 0x000fea0003800000 */
.L_x_104:
[----:B------:R-:W-:Y:S01]  /*6070*/  LOP3.LUT P1, RZ, R10, 0xff, RZ, 0xc0, !PT ;  /* 0x000000ff0aff7812 */ /* 0x000fe2000782c0ff */
[----:B------:R-:W-:Y:S01]  /*6080*/  IMAD.IADD R8, R9, 0x1, R8 ;  /* 0x0000000109087824 */ /* 0x000fe200078e0208 */
[----:B------:R-:W-:Y:S01]  /*6090*/  IADD3 R16, P2, R16, UR38, RZ ;  /* 0x0000002610107c10 */ /* 0x000fe2000ff5e0ff */
[----:B------:R-:W-:Y:S01]  /*60a0*/  ULDC.64 UR4, c[0x0][0x650] ;  /* 0x0001940000047ab9 */ /* 0x000fe20000000a00 */
[----:B------:R-:W-:Y:S01]  /*60b0*/  BSSY B1, `(.L_x_109) ;  /* 0x000006c000017945 */ /* 0x000fe20003800000 */
[----:B------:R-:W-:Y:S01]  /*60c0*/  IMAD.MOV.U32 R20, RZ, RZ, -0x1 ;  /* 0xffffffffff147424 */ /* 0x000fe200078e00ff */
[----:B------:R-:W-:Y:S01]  /*60d0*/  SHF.R.U32.HI R4, RZ, 0x1, R8 ;  /* 0x00000001ff047819 */ /* 0x000fe20000011608 */
[----:B------:R-:W-:Y:S01]  /*60e0*/  IMAD.MOV.U32 R19, RZ, RZ, -0x1 ;  /* 0xffffffffff137424 */ /* 0x000fe200078e00ff */
[----:B------:R-:W-:Y:S02]  /*60f0*/  ISETP.GT.U32.AND P0, PT, R8, 0x1, PT ;  /* 0x000000010800780c */ /* 0x000fe40003f04070 */
[----:B------:R-:W-:-:S02]  /*6100*/  LOP3.LUT R4, R4, 0x1, RZ, 0xc0, !PT ;  /* 0x0000000104047812 */ /* 0x000fc400078ec0ff */
[----:B------:R-:W-:Y:S01]  /*6110*/  ISETP.LT.U32.AND P0, PT, R9, 0x2, P0 ;  /* 0x000000020900780c */ /* 0x000fe20000701070 */
[----:B------:R-:W0:Y:S01]  /*6120*/  @P1 S2R R11, SR_CgaCtaId ;  /* 0x00000000000b1919 */ /* 0x000e220000008800 */
[----:B------:R-:W-:Y:S02]  /*6130*/  @P1 MOV R6, 0x400 ;  /* 0x0000040000061802 */ /* 0x000fe40000000f00 */
[----:B------:R-:W-:Y:S02]  /*6140*/  IADD3.X R17, R17, UR37, RZ, P2, !PT ;  /* 0x0000002511117c10 */ /* 0x000fe400097fe4ff */
[----:B------:R-:W-:Y:S02]  /*6150*/  ISETP.GE.U32.AND P2, PT, R16, UR4, PT ;  /* 0x0000000410007c0c */ /* 0x000fe4000bf46070 */
[----:B------:R-:W-:Y:S02]  /*6160*/  LOP3.LUT R8, R8, 0x1, RZ, 0xc0, !PT ;  /* 0x0000000108087812 */ /* 0x000fe400078ec0ff */
[----:B------:R-:W-:-:S02]  /*6170*/  PRMT R10, RZ, 0x7610, R10 ;  /* 0x00007610ff0a7816 */ /* 0x000fc4000000000a */
[----:B0-----:R-:W-:-:S04]  /*6180*/  @P1 LEA R6, R11, R6, 0x18 ;  /* 0x000000060b061211 */ /* 0x001fc800078ec0ff */
[----:B------:R0:W-:Y:S01]  /*6190*/  @P1 SYNCS.ARRIVE.TRANS64.A1T0 RZ, [R6+URZ+0x38], RZ ;  /* 0x000038ff06ff19a7 */ /* 0x0001e2000810003f */
[----:B------:R-:W-:Y:S02]  /*61a0*/  ISETP.NE.U32.AND P1, PT, R4, 0x1, PT ;  /* 0x000000010400780c */ /* 0x000fe40003f25070 */
[----:B------:R-:W-:Y:S02]  /*61b0*/  SEL R4, RZ, 0x1, !P0 ;  /* 0x00000001ff047807 */ /* 0x000fe40004000000 */
[----:B------:R-:W-:Y:S02]  /*61c0*/  ISETP.GE.U32.AND.EX P0, PT, R17, UR5, PT, P2 ;  /* 0x0000000511007c0c */ /* 0x000fe4000bf06120 */
[----:B------:R-:W-:Y:S01]  /*61d0*/  ISETP.GT.U32.AND P1, PT, R9, 0x1, !P1 ;  /* 0x000000010900780c */ /* 0x000fe20004f24070 */
[----:B0-----:R-:W-:-:S03]  /*61e0*/  IMAD.MOV.U32 R6, RZ, RZ, -0x1 ;  /* 0xffffffffff067424 */ /* 0x001fc600078e00ff */
[----:B------:R-:W-:-:S04]  /*61f0*/  SEL R5, RZ, 0x1, !P1 ;  /* 0x00000001ff057807 */ /* 0x000fc80004800000 */
[--C-:B------:R-:W-:Y:S02]  /*6200*/  LOP3.LUT R3, R5, R3, R4.reuse, 0x96, !PT ;  /* 0x0000000305037212 */ /* 0x100fe400078e9604 */
[----:B------:R-:W-:Y:S01]  /*6210*/  PRMT R4, RZ, 0x7610, R4 ;  /* 0x00007610ff047816 */ /* 0x000fe20000000004 */
[----:B------:R-:W-:Y:S06]  /*6220*/  @P0 BRA `(.L_x_110) ;  /* 0x0000000400500947 */ /* 0x000fec0003800000 */
[----:B------:R-:W0:Y:S01]  /*6230*/  S2R R19, SR_CTAID.X ;  /* 0x0000000000137919 */ /* 0x000e220000002500 */
[----:B------:R-:W-:Y:S01]  /*6240*/  ULDC.64 UR4, c[0x0][0x628] ;  /* 0x00018a0000047ab9 */ /* 0x000fe20000000a00 */
[----:B------:R-:W1:Y:S01]  /*6250*/  LDC R20, c[0x0][0x144] ;  /* 0x00005100ff147b82 */ /* 0x000e620000000800 */
[----:B------:R-:W-:Y:S01]  /*6260*/  ISETP.NE.U32.AND P0, PT, RZ, UR4, PT ;  /* 0x00000004ff007c0c */ /* 0x000fe2000bf05070 */
[----:B------:R-:W2:Y:S01]  /*6270*/  S2R R14, SR_CTAID.Y ;  /* 0x00000000000e7919 */ /* 0x000ea20000002600 */
[----:B------:R-:W-:Y:S01]  /*6280*/  ULDC UR7, c[0x0][0x630] ;  /* 0x00018c0000077ab9 */ /* 0x000fe20000000800 */
[----:B------:R-:W-:Y:S01]  /*6290*/  ULDC UR8, c[0x0][0x150] ;  /* 0x0000540000087ab9 */ /* 0x000fe20000000800 */
[----:B------:R-:W-:Y:S01]  /*62a0*/  ISETP.NE.AND.EX P0, PT, RZ, UR5, PT, P0 ;  /* 0x00000005ff007c0c */ /* 0x000fe2000bf05300 */
[----:B------:R-:W-:Y:S02]  /*62b0*/  IMAD.MOV.U32 R4, RZ, RZ, R16 ;  /* 0x000000ffff047224 */ /* 0x000fe400078e0010 */
[----:B------:R-:W-:Y:S01]  /*62c0*/  IMAD.MOV.U32 R5, RZ, RZ, R17 ;  /* 0x000000ffff057224 */ /* 0x000fe200078e0011 */
[----:B0-----:R-:W-:-:S09]  /*62d0*/  I2FP.F32.U32 R21, R19 ;  /* 0x0000001300157245 */ /* 0x001fd20000201000 */
[----:B------:R-:W-:Y:S05]  /*62e0*/  @!P0 BRA `(.L_x_111) ;  /* 0x0000000000288947 */ /* 0x000fea0003800000 */
[----:B------:R-:W-:Y:S02]  /*62f0*/  ULDC UR6, c[0x0][0x634] ;  /* 0x00018d0000067ab9 */ /* 0x000fe40000000800 */
[----:B------:R-:W-:-:S05]  /*6300*/  IADD3 R5, P0, R16, UR6, RZ ;  /* 0x0000000610057c10 */ /* 0x000fca000ff1e0ff */
[----:B------:R-:W-:-:S04]  /*6310*/  IMAD.X R15, RZ, RZ, R17, P0 ;  /* 0x000000ffff0f7224 */ /* 0x000fc800000e0611 */
[----:B------:R-:W-:-:S04]  /*6320*/  IMAD.WIDE.U32 R6, R15, UR4, RZ ;  /* 0x000000040f067c25 */ /* 0x000fc8000f8e00ff */
[----:B------:R-:W-:-:S04]  /*6330*/  IMAD.WIDE.U32 R6, P0, R5, UR5, R6 ;  /* 0x0000000505067c25 */ /* 0x000fc8000f800006 */
[----:B------:R-:W-:-:S04]  /*6340*/  IMAD.WIDE.U32 R4, R5, UR4, RZ ;  /* 0x0000000405047c25 */ /* 0x000fc8000f8e00ff */
[----:B------:R-:W-:Y:S01]  /*6350*/  IMAD.MOV.U32 R4, RZ, RZ, R7 ;  /* 0x000000ffff047224 */ /* 0x000fe200078e0007 */
[----:B------:R-:W-:Y:S01]  /*6360*/  IADD3 RZ, P1, R5, R6, RZ ;  /* 0x0000000605ff7210 */ /* 0x000fe20007f3e0ff */
[----:B------:R-:W-:-:S04]  /*6370*/  IMAD.X R5, RZ, RZ, RZ, P0 ;  /* 0x000000ffff057224 */ /* 0x000fc800000e06ff */
[----:B------:R-:W-:-:S08]  /*6380*/  IMAD.WIDE.U32.X R4, R15, UR5, R4, P1 ;  /* 0x000000050f047c25 */ /* 0x000fd000088e0404 */
.L_x_111:
[----:B------:R-:W-:Y:S01]  /*6390*/  FMUL R21, R21, UR8 ;  /* 0x0000000815157c20 */ /* 0x000fe20008400000 */
[--C-:B------:R-:W-:Y:S01]  /*63a0*/  SHF.R.U64 R15, R4, UR7, R5.reuse ;  /* 0x00000007040f7c19 */ /* 0x100fe20008001205 */
[----:B------:R-:W-:Y:S01]  /*63b0*/  ULDC.64 UR4, c[0x0][0x620] ;  /* 0x0001880000047ab9 */ /* 0x000fe20000000a00 */
[----:B------:R-:W-:Y:S01]  /*63c0*/  SHF.R.U32.HI R4, RZ, UR7, R5 ;  /* 0x00000007ff047c19 */ /* 0x000fe20008011605 */
[----:B------:R-:W-:Y:S01]  /*63d0*/  ULDC.64 UR6, c[0x0][0x640] ;  /* 0x0001900000067ab9 */ /* 0x000fe20000000a00 */
[----:B------:R-:W-:Y:S01]  /*63e0*/  IADD3 R5, P0, RZ, -R15, RZ ;  /* 0x8000000fff057210 */ /* 0x000fe20007f1e0ff */
[----:B------:R-:W0:Y:S04]  /*63f0*/  F2I.U32.TRUNC.NTZ R21, R21 ;  /* 0x0000001500157305 */ /* 0x000e28000020f000 */
[----:B------:R-:W-:Y:S01]  /*6400*/  IMAD.X R4, RZ, RZ, ~R4, P0 ;  /* 0x000000ffff047224 */ /* 0x000fe200000e0e04 */
[----:B------:R-:W-:-:S03]  /*6410*/  ISETP.NE.U32.AND P0, PT, RZ, UR6, PT ;  /* 0x00000006ff007c0c */ /* 0x000fc6000bf05070 */
[----:B------:R-:W-:Y:S01]  /*6420*/  IMAD R4, R4, UR4, RZ ;  /* 0x0000000404047c24 */ /* 0x000fe2000f8e02ff */
[----:B------:R-:W-:-:S03]  /*6430*/  ISETP.NE.AND.EX P0, PT, RZ, UR7, PT, P0 ;  /* 0x00000007ff007c0c */ /* 0x000fc6000bf05300 */
[C---:B------:R-:W-:Y:S01]  /*6440*/  IMAD R7, R5.reuse, UR5, R4 ;  /* 0x0000000505077c24 */ /* 0x040fe2000f8e0204 */
[----:B------:R-:W-:Y:S01]  /*6450*/  ULDC UR5, c[0x0][0x154] ;  /* 0x0000550000057ab9 */ /* 0x000fe20000000800 */
[----:B------:R-:W-:Y:S01]  /*6460*/  IMAD.WIDE.U32 R4, R5, UR4, R16 ;  /* 0x0000000405047c25 */ /* 0x000fe2000f8e0010 */
[----:B------:R-:W-:-:S03]  /*6470*/  ULDC UR4, c[0x0][0x618] ;  /* 0x0001860000047ab9 */ /* 0x000fc60000000800 */
[----:B0-----:R-:W-:Y:S02]  /*6480*/  IMAD.MOV R6, RZ, RZ, -R21 ;  /* 0x000000ffff067224 */ /* 0x001fe400078e0a15 */
[----:B------:R-:W0:Y:S01]  /*6490*/  LDC R21, c[0x0][0x148] ;  /* 0x00005200ff157b82 */ /* 0x000e220000000800 */
[----:B------:R-:W-:Y:S02]  /*64a0*/  IMAD.IADD R5, R5, 0x1, R7 ;  /* 0x0000000105057824 */ /* 0x000fe400078e0207 */
[----:B-1----:R-:W-:Y:S01]  /*64b0*/  IMAD R19, R20, R6, R19 ;  /* 0x0000000614137224 */ /* 0x002fe200078e0213 */
[----:B--2---:R-:W-:Y:S02]  /*64c0*/  I2FP.F32.U32 R6, R14 ;  /* 0x0000000e00067245 */ /* 0x004fe40000201000 */
[--C-:B------:R-:W-:Y:S02]  /*64d0*/  SHF.R.U64 R20, R4, UR4, R5.reuse ;  /* 0x0000000404147c19 */ /* 0x100fe40008001205 */
[----:B------:R-:W-:Y:S01]  /*64e0*/  SHF.R.U32.HI R5, RZ, UR4, R5 ;  /* 0x00000004ff057c19 */ /* 0x000fe20008011605 */
[----:B------:R-:W-:Y:S01]  /*64f0*/  FMUL R6, R6, UR5 ;  /* 0x0000000506067c20 */ /* 0x000fe20008400000 */
[----:B------:R-:W-:-:S02]  /*6500*/  ULDC UR4, c[0x0][0x608] ;  /* 0x0001820000047ab9 */ /* 0x000fc40000000800 */
[--C-:B------:R-:W-:Y:S01]  /*6510*/  SHF.R.U64 R23, R20, UR4, R5.reuse ;  /* 0x0000000414177c19 */ /* 0x100fe20008001205 */
[----:B------:R1:W2:Y:S01]  /*6520*/  F2I.U32.TRUNC.NTZ R24, R6 ;  /* 0x0000000600187305 */ /* 0x0002a2000020f000 */
[----:B------:R-:W-:Y:S01]  /*6530*/  SHF.R.U32.HI R4, RZ, UR4, R5 ;  /* 0x00000004ff047c19 */ /* 0x000fe20008011605 */
[----:B------:R-:W-:-:S03]  /*6540*/  ULDC UR4, c[0x0][0x658] ;  /* 0x0001960000047ab9 */ /* 0x000fc60000000800 */
[--C-:B------:R-:W-:Y:S02]  /*6550*/  SHF.R.U64 R22, R23, UR4, R4.reuse ;  /* 0x0000000417167c19 */ /* 0x100fe40008001204 */
[----:B------:R-:W-:-:S03]  /*6560*/  SHF.R.U32.HI R25, RZ, UR4, R4 ;  /* 0x00000004ff197c19 */ /* 0x000fc60008011604 */
[----:B------:R-:W-:Y:S02]  /*6570*/  IMAD.MOV.U32 R4, RZ, RZ, R22 ;  /* 0x000000ffff047224 */ /* 0x000fe400078e0016 */
[----:B------:R-:W-:Y:S01]  /*6580*/  IMAD.MOV.U32 R5, RZ, RZ, R25 ;  /* 0x000000ffff057224 */ /* 0x000fe200078e0019 */
[----:B-1----:R-:W-:Y:S06]  /*6590*/  @!P0 BRA `(.L_x_112) ;  /* 0x0000000000288947 */ /* 0x002fec0003800000 */
        /* <DEDUP_REMOVED lines=10> */
.L_x_112:
[----:B------:R-:W-:Y:S01]  /*6640*/  ISETP.NE.AND P0, PT, R2, 0x1, PT ;  /* 0x000000010200780c */ /* 0x000fe20003f05270 */
[----:B------:R-:W-:Y:S01]  /*6650*/  ULDC UR4, c[0x0][0x648] ;  /* 0x0001920000047ab9 */ /* 0x000fe20000000800 */
[----:B------:R-:W-:Y:S01]  /*6660*/  LOP3.LUT R23, R23, UR29, RZ, 0xc0, !PT ;  /* 0x0000001d17177c12 */ /* 0x000fe2000f8ec0ff */
[----:B--2---:R-:W-:Y:S01]  /*6670*/  IMAD.MOV R24, RZ, RZ, -R24 ;  /* 0x000000ffff187224 */ /* 0x004fe200078e0a18 */
[----:B------:R-:W-:Y:S01]  /*6680*/  SHF.R.U64 R4, R4, UR4, R5 ;  /* 0x0000000404047c19 */ /* 0x000fe20008001205 */
[----:B------:R-:W-:Y:S01]  /*6690*/  ULDC UR4, c[0x0][0x638] ;  /* 0x00018e0000047ab9 */ /* 0x000fe20000000800 */
[----:B------:R-:W-:Y:S01]  /*66a0*/  LOP3.LUT R7, R20, UR13, RZ, 0xc0, !PT ;  /* 0x0000000d14077c12 */ /* 0x000fe2000f8ec0ff */
[----:B------:R-:W-:Y:S01]  /*66b0*/  ULDC UR5, c[0x0][0x610] ;  /* 0x0001840000057ab9 */ /* 0x000fe20000000800 */
[----:B------:R-:W-:Y:S02]  /*66c0*/  IMAD.MOV.U32 R6, RZ, RZ, R15 ;  /* 0x000000ffff067224 */ /* 0x000fe400078e000f */
[----:B------:R-:W-:-:S02]  /*66d0*/  IMAD.MOV R5, RZ, RZ, -R4 ;  /* 0x000000ffff057224 */ /* 0x000fc400078e0a04 */
[----:B------:R-:W-:Y:S02]  /*66e0*/  IMAD R4, R4, UR21, R23 ;  /* 0x0000001504047c24 */ /* 0x000fe4000f8e0217 */
[----:B0-----:R-:W-:Y:S02]  /*66f0*/  @P0 IMAD R19, R21, R24, R14 ;  /* 0x0000001815130224 */ /* 0x001fe400078e020e */
[----:B------:R-:W-:Y:S01]  /*6700*/  IMAD R22, R5, UR4, R22 ;  /* 0x0000000405167c24 */ /* 0x000fe2000f8e0216 */
[----:B------:R-:W-:Y:S01]  /*6710*/  ULDC UR4, c[0x0][0x600] ;  /* 0x0001800000047ab9 */ /* 0x000fe20000000800 */
[----:B------:R-:W-:Y:S02]  /*6720*/  IMAD R20, R4, UR5, R19 ;  /* 0x0000000504147c24 */ /* 0x000fe4000f8e0213 */
[----:B------:R-:W-:Y:S02]  /*6730*/  IMAD R5, R22, UR4, R7 ;  /* 0x0000000416057c24 */ /* 0x000fe4000f8e0207 */
[----:B------:R-:W-:-:S03]  /*6740*/  IMAD.MOV.U32 R4, RZ, RZ, 0x1 ;  /* 0x00000001ff047424 */ /* 0x000fc600078e00ff */
[----:B------:R-:W-:Y:S02]  /*6750*/  SEL R19, R5, R20, !P0 ;  /* 0x0000001405137207 */ /* 0x000fe40004000000 */
[----:B------:R-:W-:-:S07]  /*6760*/  SEL R20, R20, R5, !P0 ;  /* 0x0000000514147207 */ /* 0x000fce0004000000 */
.L_x_110:
[----:B------:R-:W-:Y:S05]  /*6770*/  BSYNC B1 ;  /* 0x0000000000017941 */ /* 0x000fea0003800000 */
.L_x_109:
[----:B------:R-:W-:-:S13]  /*6780*/  LOP3.LUT P0, RZ, R4, 0xff, RZ, 0xc0, !PT ;  /* 0x000000ff04ff7812 */ /* 0x000fda000780c0ff */
[----:B------:R-:W-:Y:S05]  /*6790*/  @P0 BRA `(.L_x_113) ;  /* 0xfffffff000ac0947 */ /* 0x000fea000383ffff */
[----:B------:R-:W-:Y:S05]  /*67a0*/  BSYNC B0 ;  /* 0x0000000000007941 */ /* 0x000fea0003800000 */
.L_x_102:
[----:B------:R-:W-:-:S03]  /*67b0*/  UMOV UR4, 0xffffffff ;  /* 0xffffffff00047882 */ /* 0x000fc60000000000 */
[----:B------:R-:W-:Y:S05]  /*67c0*/  BRA.DIV UR4, `(.L_x_114) ;  /* 0x0000000204cc7947 */ /* 0x000fea000b800000 */
[----:B------:R-:W-:-:S13]  /*67d0*/  ELECT P6, URZ, PT ;  /* 0x00000000003f782f */ /* 0x000fda00038c0000 */
.L_x_126:
[----:B------:R-:W-:Y:S04]  /*67e0*/  BSSY B0, `(.L_x_115) ;  /* 0x0000019000007945 */ /* 0x000fe80003800000 */
[----:B------:R-:W-:Y:S05]  /*67f0*/  @!P6 BRA `(.L_x_116) ;  /* 0x00000000005ce947 */ /* 0x000fea0003800000 */
[----:B------:R-:W-:-:S04]  /*6800*/  LOP3.LUT R18, R18, 0x2, RZ, 0xfc, !PT ;  /* 0x0000000212127812 */ /* 0x000fc800078efcff */
[----:B------:R-:W-:-:S13]  /*6810*/  ISETP.NE.AND P0, PT, R18, 0x3, PT ;  /* 0x000000031200780c */ /* 0x000fda0003f05270 */
[----:B------:R-:W-:Y:S05]  /*6820*/  @!P0 BRA `(.L_x_117) ;  /* 0x0000000000048947 */ /* 0x000fea0003800000 */
[----:B------:R-:W-:Y:S01]  /*6830*/  BPT.TRAP 0x1 ;  /* 0x000000040000795c */ /* 0x000fe20000300000 */
.L_x_117:
[----:B------:R-:W0:Y:S01]  /*6840*/  S2R R5, SR_CgaCtaId ;  /* 0x0000000000057919 */ /* 0x000e220000008800 */
[----:B------:R-:W-:Y:S02]  /*6850*/  MOV R0, 0x400 ;  /* 0x0000040000007802 */ /* 0x000fe40000000f00 */
[----:B------:R-:W-:Y:S02]  /*6860*/  SHF.L.U32 R2, R3, 0x1f, RZ ;  /* 0x0000001f03027819 */ /* 0x000fe400000006ff */
[----:B0-----:R-:W-:-:S05]  /*6870*/  LEA R5, R5, R0, 0x18 ;  /* 0x0000000005057211 */ /* 0x001fca00078ec0ff */
[----:B------:R-:W-:-:S04]  /*6880*/  VIADD R5, R5, 0x10 ;  /* 0x0000001005057836 */ /* 0x000fc80000000000 */
[C---:B------:R-:W-:Y:S02]  /*6890*/  IMAD R7, R8.reuse, 0x8, R5 ;  /* 0x0000000808077824 */ /* 0x040fe400078e0205 */
[----:B------:R-:W-:Y:S02]  /*68a0*/  VIADD R8, R8, 0x1 ;  /* 0x0000000108087836 */ /* 0x000fe40000000000 */
[----:B------:R-:W0:Y:S03]  /*68b0*/  SYNCS.PHASECHK.TRANS64.TRYWAIT P0, [R7+URZ], R2 ;  /* 0x00000002070075a7 */ /* 0x000e26000800017f */
[----:B------:R-:W-:-:S04]  /*68c0*/  ISETP.NE.AND P1, PT, R8, 0x2, PT ;  /* 0x000000020800780c */ /* 0x000fc80003f25270 */
[----:B------:R-:W-:Y:S02]  /*68d0*/  SEL R0, RZ, 0x1, P1 ;  /* 0x00000001ff007807 */ /* 0x000fe40000800000 */
[----:B------:R-:W-:Y:S02]  /*68e0*/  SEL R8, R8, RZ, P1 ;  /* 0x000000ff08087207 */ /* 0x000fe40000800000 */
[----:B------:R-:W-:Y:S01]  /*68f0*/  LOP3.LUT R0, R3, R0, RZ, 0x3c, !PT ;  /* 0x0000000003007212 */ /* 0x000fe200078e3cff */
[----:B0-----:R-:W-:Y:S06]  /*6900*/  @!P0 BRA `(.L_x_118) ;  /* 0x00000000009c8947 */ /* 0x001fec0003800000 */
.L_x_127:
[----:B------:R-:W-:Y:S01]  /*6910*/  IMAD R5, R8, 0x8, R5 ;  /* 0x0000000808057824 */ /* 0x000fe200078e0205 */
[----:B------:R-:W-:-:S07]  /*6920*/  SHF.L.U32 R0, R0, 0x1f, RZ ;  /* 0x0000001f00007819 */ /* 0x000fce00000006ff */
.L_x_119:
[----:B-1----:R1:W2:Y:S02]  /*6930*/  SYNCS.PHASECHK.TRANS64.TRYWAIT P0, [R5+URZ], R0 ;  /* 0x00000000050075a7 */ /* 0x0022a4000800017f */
[----:B--2---:R-:W-:Y:S05]  /*6940*/  @!P0 NANOSLEEP.SYNCS 0x989680 ;  /* 0x009896800000895d */ /* 0x004fea0003900000 */
[----:B------:R-:W2:Y:S02]  /*6950*/  @!P0 SYNCS.PHASECHK.TRANS64 P0, [R5+URZ], R0 ;  /* 0x00000000050085a7 */ /* 0x000ea4000800007f */
[----:B--2---:R-:W-:Y:S05]  /*6960*/  @!P0 BRA `(.L_x_119) ;  /* 0xfffffffc00f08947 */ /* 0x004fea000383ffff */
.L_x_116:
[----:B------:R-:W-:Y:S05]  /*6970*/  BSYNC B0 ;  /* 0x0000000000007941 */ /* 0x000fea0003800000 */
.L_x_115:
[----:B------:R-:W-:Y:S05]  /*6980*/  EXIT ;  /* 0x000000000000794d */ /* 0x000fea0003800000 */
.L_x_21:
[----:B-1----:R1:W2:Y:S02]  /*6990*/  SYNCS.PHASECHK.TRANS64.TRYWAIT P1, [R3+URZ], R0 ;  /* 0x00000000030075a7 */ /* 0x0022a4000802017f */
[----:B--2---:R-:W-:Y:S05]  /*69a0*/  @!P1 NANOSLEEP.SYNCS 0x989680 ;  /* 0x009896800000995d */ /* 0x004fea0003900000 */
[----:B------:R-:W2:Y:S02]  /*69b0*/  @!P1 SYNCS.PHASECHK.TRANS64 P1, [R3+URZ], R0 ;  /* 0x00000000030095a7 */ /* 0x000ea4000802007f */
[----:B--2---:R-:W-:Y:S05]  /*69c0*/  @!P1 BRA `(.L_x_21) ;  /* 0xfffffffc00f09947 */ /* 0x004fea000383ffff */
[----:B------:R-:W-:Y:S05]  /*69d0*/  BRA `(.L_x_20) ;  /* 0xffffffac00487947 */ /* 0x000fea000383ffff */
.L_x_26:
[----:B-1----:R1:W2:Y:S02]  /*69e0*/  SYNCS.PHASECHK.TRANS64.TRYWAIT P1, [R5+URZ], R4 ;  /* 0x00000004050075a7 */ /* 0x0022a4000802017f */
[----:B--2---:R-:W-:Y:S05]  /*69f0*/  @!P1 NANOSLEEP.SYNCS 0x989680 ;  /* 0x009896800000995d */ /* 0x004fea0003900000 */
[----:B------:R-:W2:Y:S02]  /*6a00*/  @!P1 SYNCS.PHASECHK.TRANS64 P1, [R5+URZ], R4 ;  /* 0x00000004050095a7 */ /* 0x000ea4000802007f */
[----:B--2---:R-:W-:Y:S05]  /*6a10*/  @!P1 BRA `(.L_x_26) ;  /* 0xfffffffc00f09947 */ /* 0x004fea000383ffff */
[----:B------:R-:W-:Y:S05]  /*6a20*/  BRA `(.L_x_25) ;  /* 0xffffffb400707947 */ /* 0x000fea000383ffff */
.L_x_103:
[----:B------:R-:W-:Y:S01]  /*6a30*/  BSSY B1, `(.L_x_120) ;  /* 0x0000006000017945 */ /* 0x000fe20003800000 */
[----:B------:R-:W-:-:S07]  /*6a40*/  IMAD.MOV.U32 R15, RZ, RZ, -0x1 ;  /* 0xffffffffff0f7424 */ /* 0x000fce00078e00ff */
[----:B------:R-:W-:Y:S05]  /*6a50*/  WARPSYNC.COLLECTIVE R15, `(.L_x_121) ;  /* 0x000000000f0c7348 */ /* 0x000fea0003c00000 */
[----:B------:R-:W-:Y:S02]  /*6a60*/  ELECT P6, UR62, PT ;  /* 0x00000000003e782f */ /* 0x000fe400038c0000 */
[----:B------:R-:W-:Y:S01]  /*6a70*/  MOV R14, UR62 ;  /* 0x0000003e000e7c02 */ /* 0x000fe20008000f00 */
[----:B------:R-:W-:Y:S10]  /*6a80*/  ENDCOLLECTIVE ;  /* 0x000000000000791b */ /* 0x000ff40003800000 */
.L_x_121:
[----:B------:R-:W-:Y:S05]  /*6a90*/  BSYNC B1 ;  /* 0x0000000000017941 */ /* 0x000fea0003800000 */
.L_x_120:
[----:B------:R-:W-:Y:S05]  /*6aa0*/  BRA `(.L_x_122) ;  /* 0xffffffec00f47947 */ /* 0x000fea000383ffff */
.L_x_106:
[----:B0-----:R0:W1:Y:S02]  /*6ab0*/  SYNCS.PHASECHK.TRANS64.TRYWAIT P0, [R20+URZ+0x10], R7 ;  /* 0x00001007140075a7 */ /* 0x001064000800017f */
[----:B-1----:R-:W-:Y:S05]  /*6ac0*/  @!P0 NANOSLEEP.SYNCS 0x989680 ;  /* 0x009896800000895d */ /* 0x002fea0003900000 */
[----:B------:R-:W1:Y:S02]  /*6ad0*/  @!P0 SYNCS.PHASECHK.TRANS64 P0, [R20+URZ+0x10], R7 ;  /* 0x00001007140085a7 */ /* 0x000e64000800007f */
[----:B-1----:R-:W-:Y:S05]  /*6ae0*/  @!P0 BRA `(.L_x_106) ;  /* 0xfffffffc00f08947 */ /* 0x002fea000383ffff */
[----:B------:R-:W-:Y:S05]  /*6af0*/  BRA `(.L_x_123) ;  /* 0xfffffff000347947 */ /* 0x000fea000383ffff */
.L_x_114:
[----:B------:R-:W-:Y:S01]  /*6b00*/  BSSY B0, `(.L_x_124) ;  /* 0x0000006000007945 */ /* 0x000fe20003800000 */
[----:B------:R-:W-:-:S07]  /*6b10*/  IMAD.MOV.U32 R15, RZ, RZ, -0x1 ;  /* 0xffffffffff0f7424 */ /* 0x000fce00078e00ff */
[----:B------:R-:W-:Y:S05]  /*6b20*/  WARPSYNC.COLLECTIVE R15, `(.L_x_125) ;  /* 0x000000000f0c7348 */ /* 0x000fea0003c00000 */
[----:B------:R-:W-:Y:S02]  /*6b30*/  ELECT P6, UR62, PT ;  /* 0x00000000003e782f */ /* 0x000fe400038c0000 */
[----:B------:R-:W-:Y:S01]  /*6b40*/  MOV R14, UR62 ;  /* 0x0000003e000e7c02 */ /* 0x000fe20008000f00 */
[----:B------:R-:W-:Y:S10]  /*6b50*/  ENDCOLLECTIVE ;  /* 0x000000000000791b */ /* 0x000ff40003800000 */
.L_x_125:
[----:B------:R-:W-:Y:S05]  /*6b60*/  BSYNC B0 ;  /* 0x0000000000007941 */ /* 0x000fea0003800000 */
.L_x_124:
[----:B------:R-:W-:Y:S05]  /*6b70*/  BRA `(.L_x_126) ;  /* 0xfffffffc00187947 */ /* 0x000fea000383ffff */
.L_x_118:
[----:B0-----:R0:W1:Y:S02]  /*6b80*/  SYNCS.PHASECHK.TRANS64.TRYWAIT P0, [R7+URZ], R2 ;  /* 0x00000002070075a7 */ /* 0x001064000800017f */
[----:B-1----:R-:W-:Y:S05]  /*6b90*/  @!P0 NANOSLEEP.SYNCS 0x989680 ;  /* 0x009896800000895d */ /* 0x002fea0003900000 */
[----:B------:R-:W1:Y:S02]  /*6ba0*/  @!P0 SYNCS.PHASECHK.TRANS64 P0, [R7+URZ], R2 ;  /* 0x00000002070085a7 */ /* 0x000e64000800007f */
[----:B-1----:R-:W-:Y:S05]  /*6bb0*/  @!P0 BRA `(.L_x_118) ;  /* 0xfffffffc00f08947 */ /* 0x002fea000383ffff */
[----:B------:R-:W-:Y:S05]  /*6bc0*/  BRA `(.L_x_127) ;  /* 0xfffffffc00507947 */ /* 0x000fea000383ffff */
.L_x_128:
[----:B------:R-:W-:-:S00]  /*6bd0*/  BRA `(.L_x_128) ;  /* 0xfffffffc00fc7947 */ /* 0x000fc0000383ffff */
[----:B------:R-:W-:-:S00]  /*6be0*/  NOP ;  /* 0x0000000000007918 */ /* 0x000fc00000000000 */
        /* <DEDUP_REMOVED lines=9> */
.L_x_129:


//--------------------- .nv.global.init           --------------------------
	.section	.nv.global.init,"aw",@progbits
.nv.global.init:
	.type		$str$22,@object
	.size		$str$22,($str$23 - $str$22)
$str$22:
        /*0000*/ 	.byte	0x6b, 0x5f, 0x74, 0x69, 0x6c, 0x65, 0x5f, 0x63, 0x6f, 0x75, 0x6e, 0x74, 0x20, 0x3e, 0x3d, 0x20
        /*0010*/ 	.byte	0x31, 0x00
	.type		$str$23,@object
	.size		$str$23,(__unnamed_1 - $str$23)
$str$23:
        /*0012*/ 	.byte	0x2f, 0x74, 0x6d, 0x70, 0x2f, 0x63, 0x75, 0x74, 0x6c, 0x61, 0x73, 0x73, 0x5f, 0x73, 0x77, 0x65
        /*0022*/ 	.byte	0x65, 0x70, 0x5f, 0x73, 0x72, 0x63, 0x2f, 0x69, 0x6e, 0x63, 0x6c, 0x75, 0x64, 0x65, 0x2f, 0x63
        /*0032*/ 	.byte	0x75, 0x74, 0x6c, 0x61, 0x73, 0x73, 0x2f, 0x67, 0x65, 0x6d, 0x6d, 0x2f, 0x63, 0x6f, 0x6c, 0x6c
        /*0042*/ 	.byte	0x65, 0x63, 0x74, 0x69, 0x76, 0x65, 0x2f, 0x73, 0x6d, 0x39, 0x30, 0x5f, 0x6d, 0x6d, 0x61, 0x5f
        /*0052*/ 	.byte	0x74, 0x6d, 0x61, 0x5f, 0x67, 0x6d, 0x6d, 0x61, 0x5f, 0x73, 0x73, 0x5f, 0x77, 0x61, 0x72, 0x70
        /*0062*/ 	.byte	0x73, 0x70, 0x65, 0x63, 0x69, 0x61, 0x6c, 0x69, 0x7a, 0x65, 0x64, 0x2e, 0x68, 0x70, 0x70, 0x00
	.type		__unnamed_1,@object
	.size		__unnamed_1,(.L_0 - __unnamed_1)
__unnamed_1:
        /*0072*/ 	.byte	0x76, 0x6f, 0x69, 0x64, 0x20, 0x63, 0x75, 0x74, 0x6c, 0x61, 0x73, 0x73, 0x3a, 0x3a, 0x67, 0x65
        /* <DEDUP_REMOVED lines=177> */
        /*0b92*/ 	.byte	0x6e, 0x74, 0x69, 0x74, 0x79, 0x5d, 0x00
.L_0:


//--------------------- .nv.shared._ZN7cutlass13device_kernelINS_4gemm6kernel13GemmUniversalIN4cute5tupleIJiiiiEEENS1_10collective13CollectiveMmaINS1_34MainloopSm90TmaGmmaWarpSpecializedILi2ENS5_IJNS4_1CILi1EEENSA_ILi8EEESB_EEENS1_35KernelTmaWarpSpecializedCooperativeEEENS5_IJNSA_ILi128EEENSA_ILi64EEESG_EEENS_10tfloat32_tENS5_IJlSB_lEEESJ_SK_NS4_8TiledMMAINS4_8MMA_AtomIJNS4_4SM904GMMA29MMA_64x64x8_F32TF32TF32_SS_TNILNSO_7ScaleInE1ELSQ_1EEEEEENS4_6LayoutINS5_IJNSA_ILi2EEESB_SB_EEENS5_IJSB_NSA_ILi0EEESW_EEEEENS5_IJNS4_10UnderscoreESZ_SZ_EEEEENS4_23SM90_TMA_LOAD_MULTICASTENS4_14ComposedLayoutINS4_7SwizzleILi3ELi4ELi3EEENS4_18smem_ptr_flag_bitsILi32EEENST_INS5_IJSC_NSA_ILi32EEEEEENS5_IJS18_SB_EEEEEEEvNS4_8identityENS4_13SM90_TMA_LOADES1C_vS1D_EENS_8epilogue10collective6detail29Sm90TmaWarpSpecializedAdapterINS1H_15DefaultEpilogueISJ_SK_SK_NS1G_6thread17LinearCombinationISJ_Li1EffLNS1L_9ScaleType4KindE0ELNS_15FloatRoundStyleE2ESJ_EENS1_15EpilogueDefaultEEEEEvvEEEEvNT_6ParamsE --------------------------
	.section	.nv.shared._ZN7cutlass13device_kernelINS_4gemm6kernel13GemmUniversalIN4cute5tupleIJiiiiEEENS1_10collective13CollectiveMmaINS1_34MainloopSm90TmaGmmaWarpSpecializedILi2ENS5_IJNS4_1CILi1EEENSA_ILi8EEESB_EEENS1_35KernelTmaWarpSpecializedCooperativeEEENS5_IJNSA_ILi128EEENSA_ILi64EEESG_EEENS_10tfloat32_tENS5_IJlSB_lEEESJ_SK_NS4_8TiledMMAINS4_8MMA_AtomIJNS4_4SM904GMMA29MMA_64x64x8_F32TF32TF32_SS_TNILNSO_7ScaleInE1ELSQ_1EEEEEENS4_6LayoutINS5_IJNSA_ILi2EEESB_SB_EEENS5_IJSB_NSA_ILi0EEESW_EEEEENS5_IJNS4_10UnderscoreESZ_SZ_EEEEENS4_23SM90_TMA_LOAD_MULTICASTENS4_14ComposedLayoutINS4_7SwizzleILi3ELi4ELi3EEENS4_18smem_ptr_flag_bitsILi32EEENST_INS5_IJSC_NSA_ILi32EEEEEENS5_IJS18_SB_EEEEEEEvNS4_8identityENS4_13SM90_TMA_LOADES1C_vS1D_EENS_8epilogue10collective6detail29Sm90TmaWarpSpecializedAdapterINS1H_15DefaultEpilogueISJ_SK_SK_NS1G_6thread17LinearCombinationISJ_Li1EffLNS1L_9ScaleType4KindE0ELNS_15FloatRoundStyleE2ESJ_EENS1_15EpilogueDefaultEEEEEvvEEEEvNT_6ParamsE,"aw",@nobits
	.sectionflags	@""
	.align	16
	.zero		1024


//--------------------- .nv.shared.reserved.0     --------------------------
	.section	.nv.shared.reserved.0,"aw",@nobits
	.weak		__nv_reservedSMEM_offset_0_alias
	.size		__nv_reservedSMEM_offset_0_alias, 0, 0
	.other		__nv_reservedSMEM_offset_0_alias,@"STO_CUDA_RESERVED_SHARED STV_DEFAULT"
__nv_reservedSMEM_offset_0_alias:
	.zero		0


//--------------------- .nv.global                --------------------------
	.section	.nv.global,"aw",@nobits
.nv.global:
	.type		_ZN40_INTERNAL_ae026f79_4_k_cu_4d6289bd_325614cute1_E,@object
	.size		_ZN40_INTERNAL_ae026f79_4_k_cu_4d6289bd_325614cute1_E,(_ZN40_INTERNAL_ae026f79_4_k_cu_4d6289bd_325614cuda3std3__45__cpo6cbeginE - _ZN40_INTERNAL_ae026f79_4_k_cu_4d6289bd_325614cute1_E)
_ZN40_INTERNAL_ae026f79_4_k_cu_4d6289bd_325614cute1_E:
	.zero		1
	.type		_ZN40_INTERNAL_ae026f79_4_k_cu_4d6289bd_325614cuda3std3__45__cpo6cbeginE,@object
	.size		_ZN40_INTERNAL_ae026f79_4_k_cu_4d6289bd_325614cuda3std3__45__cpo6cbeginE,(_ZN40_INTERNAL_ae026f79_4_k_cu_4d6289bd_325614cuda3std3__48in_placeE - _ZN40_INTERNAL_ae026f79_4_k_cu_4d6289bd_325614cuda3std3__45__cpo6cbeginE)
_ZN40_INTERNAL_ae026f79_4_k_cu_4d6289bd_325614cuda3std3__45__cpo6cbeginE:
	.zero		1
	.type		_ZN40_INTERNAL_ae026f79_4_k_cu_4d6289bd_325614cuda3std3__48in_placeE,@object
	.size		_ZN40_INTERNAL_ae026f79_4_k_cu_4d6289bd_325614cuda3std3__48in_placeE,(_ZN40_INTERNAL_ae026f79_4_k_cu_4d6289bd_325614cuda3std6ranges3__45__cpo9iter_moveE - _ZN40_INTERNAL_ae026f79_4_k_cu_4d6289bd_325614cuda3std3__48in_placeE)
_ZN40_INTERNAL_ae026f79_4_k_cu_4d6289bd_325614cuda3std3__48in_placeE:
	.zero		1
	.type		_ZN40_INTERNAL_ae026f79_4_k_cu_4d6289bd_325614cuda3std6ranges3__45__cpo9iter_moveE,@object
	.size		_ZN40_INTERNAL_ae026f79_4_k_cu_4d6289bd_325614cuda3std6ranges3__45__cpo9iter_moveE,(_ZN40_INTERNAL_ae026f79_4_k_cu_4d6289bd_325614cuda3std3__45__cpo5beginE - _ZN40_INTERNAL_ae026f79_4_k_cu_4d6289bd_325614cuda3std6ranges3__45__cpo9iter_moveE)
_ZN40_INTERNAL_ae026f79_4_k_cu_4d6289bd_325614cuda3std6ranges3__45__cpo9iter_moveE:
	.zero		1
	.type		_ZN40_INTERNAL_ae026f79_4_k_cu_4d6289bd_325614cuda3std3__45__cpo5beginE,@object
	.size		_ZN40_INTERNAL_ae026f79_4_k_cu_4d6289bd_325614cuda3std3__45__cpo5beginE,(_ZN40_INTERNAL_ae026f79_4_k_cu_4d6289bd_325614cuda3std3__442_GLOBAL__N__ae026f79_4_k_cu_4d6289bd_325616ignoreE - _ZN40_INTERNAL_ae026f79_4_k_cu_4d6289bd_325614cuda3std3__45__cpo5beginE)
_ZN40_INTERNAL_ae026f79_4_k_cu_4d6289bd_325614cuda3std3__45__cpo5beginE:
	.zero		1
	.type		_ZN40_INTERNAL_ae026f79_4_k_cu_4d6289bd_325614cuda3std3__442_GLOBAL__N__ae026f79_4_k_cu_4d6289bd_325616ignoreE,@object
	.size		_ZN40_INTERNAL_ae026f79_4_k_cu_4d6289bd_325614cuda3std3__442_GLOBAL__N__ae026f79_4_k_cu_4d6289bd_325616ignoreE,(_ZN40_INTERNAL_ae026f79_4_k_cu_4d6289bd_325614cute7productE - _ZN40_INTERNAL_ae026f79_4_k_cu_4d6289bd_325614cuda3std3__442_GLOBAL__N__ae026f79_4_k_cu_4d6289bd_325616ignoreE)
_ZN40_INTERNAL_ae026f79_4_k_cu_4d6289bd_325614cuda3std3__442_GLOBAL__N__ae026f79_4_k_cu_4d6289bd_325616ignoreE:
	.zero		1
	.type		_ZN40_INTERNAL_ae026f79_4_k_cu_4d6289bd_325614cute7productE,@object
	.size		_ZN40_INTERNAL_ae026f79_4_k_cu_4d6289bd_325614cute7productE,(_ZN40_INTERNAL_ae026f79_4_k_cu_4d6289bd_325614cuda3std3__45__cpo3endE - _ZN40_INTERNAL_ae026f79_4_k_cu_4d6289bd_325614cute7productE)
_ZN40_INTERNAL_ae026f79_4_k_cu_4d6289bd_325614cute7productE:
	.zero		1
	.type		_ZN40_INTERNAL_ae026f79_4_k_cu_4d6289bd_325614cuda3std3__45__cpo3endE,@object
	.size		_ZN40_INTERNAL_ae026f79_4_k_cu_4d6289bd_325614cuda3std3__45__cpo3endE,(_ZN40_INTERNAL_ae026f79_4_k_cu_4d6289bd_325614cuda3std3__419piecewise_constructE - _ZN40_INTERNAL_ae026f79_4_k_cu_4d6289bd_325614cuda3std3__45__cpo3endE)
_ZN40_INTERNAL_ae026f79_4_k_cu_4d6289bd_325614cuda3std3__45__cpo3endE:
	.zero		1
	.type		_ZN40_INTERNAL_ae026f79_4_k_cu_4d6289bd_325614cuda3std3__419piecewise_constructE,@object
	.size		_ZN40_INTERNAL_ae026f79_4_k_cu_4d6289bd_325614cuda3std3__419piecewise_constructE,(_ZN40_INTERNAL_ae026f79_4_k_cu_4d6289bd_325614cuda3std3__45__cpo4cendE - _ZN40_INTERNAL_ae026f79_4_k_cu_4d6289bd_325614cuda3std3__419piecewise_constructE)
_ZN40_INTERNAL_ae026f79_4_k_cu_4d6289bd_325614cuda3std3__419piecewise_constructE:
	.zero		1
	.type		_ZN40_INTERNAL_ae026f79_4_k_cu_4d6289bd_325614cuda3std3__45__cpo4cendE,@object
	.size		_ZN40_INTERNAL_ae026f79_4_k_cu_4d6289bd_325614cuda3std3__45__cpo4cendE,(_ZN40_INTERNAL_ae026f79_4_k_cu_4d6289bd_325614cuda3std6ranges3__45__cpo4swapE - _ZN40_INTERNAL_ae026f79_4_k_cu_4d6289bd_325614cuda3std3__45__cpo4cendE)
_ZN40_INTERNAL_ae026f79_4_k_cu_4d6289bd_325614cuda3std3__45__cpo4cendE:
	.zero		1
	.type		_ZN40_INTERNAL_ae026f79_4_k_cu_4d6289bd_325614cuda3std6ranges3__45__cpo4swapE,@object
	.size		_ZN40_INTERNAL_ae026f79_4_k_cu_4d6289bd_325614cuda3std6ranges3__45__cpo4swapE,(.L_8 - _ZN40_INTERNAL_ae026f79_4_k_cu_4d6289bd_325614cuda3std6ranges3__45__cpo4swapE)
_ZN40_INTERNAL_ae026f79_4_k_cu_4d6289bd_325614cuda3std6ranges3__45__cpo4swapE:
	.zero		1
.L_8:


//--------------------- .nv.constant0._ZN7cutlass13device_kernelINS_4gemm6kernel13GemmUniversalIN4cute5tupleIJiiiiEEENS1_10collective13CollectiveMmaINS1_34MainloopSm90TmaGmmaWarpSpecializedILi2ENS5_IJNS4_1CILi1EEENSA_ILi8EEESB_EEENS1_35KernelTmaWarpSpecializedCooperativeEEENS5_IJNSA_ILi128EEENSA_ILi64EEESG_EEENS_10tfloat32_tENS5_IJlSB_lEEESJ_SK_NS4_8TiledMMAINS4_8MMA_AtomIJNS4_4SM904GMMA29MMA_64x64x8_F32TF32TF32_SS_TNILNSO_7ScaleInE1ELSQ_1EEEEEENS4_6LayoutINS5_IJNSA_ILi2EEESB_SB_EEENS5_IJSB_NSA_ILi0EEESW_EEEEENS5_IJNS4_10UnderscoreESZ_SZ_EEEEENS4_23SM90_TMA_LOAD_MULTICASTENS4_14ComposedLayoutINS4_7SwizzleILi3ELi4ELi3EEENS4_18smem_ptr_flag_bitsILi32EEENST_INS5_IJSC_NSA_ILi32EEEEEENS5_IJS18_SB_EEEEEEEvNS4_8identityENS4_13SM90_TMA_LOADES1C_vS1D_EENS_8epilogue10collective6detail29Sm90TmaWarpSpecializedAdapterINS1H_15DefaultEpilogueISJ_SK_SK_NS1G_6thread17LinearCombinationISJ_Li1EffLNS1L_9ScaleType4KindE0ELNS_15FloatRoundStyleE2ESJ_EENS1_15EpilogueDefaultEEEEEvvEEEEvNT_6ParamsE --------------------------
	.section	.nv.constant0._ZN7cutlass13device_kernelINS_4gemm6kernel13GemmUniversalIN4cute5tupleIJiiiiEEENS1_10collective13CollectiveMmaINS1_34MainloopSm90TmaGmmaWarpSpecializedILi2ENS5_IJNS4_1CILi1EEENSA_ILi8EEESB_EEENS1_35KernelTmaWarpSpecializedCooperativeEEENS5_IJNSA_ILi128EEENSA_ILi64EEESG_EEENS_10tfloat32_tENS5_IJlSB_lEEESJ_SK_NS4_8TiledMMAINS4_8MMA_AtomIJNS4_4SM904GMMA29MMA_64x64x8_F32TF32TF32_SS_TNILNSO_7ScaleInE1ELSQ_1EEEEEENS4_6LayoutINS5_IJNSA_ILi2EEESB_SB_EEENS5_IJSB_NSA_ILi0EEESW_EEEEENS5_IJNS4_10UnderscoreESZ_SZ_EEEEENS4_23SM90_TMA_LOAD_MULTICASTENS4_14ComposedLayoutINS4_7SwizzleILi3ELi4ELi3EEENS4_18smem_ptr_flag_bitsILi32EEENST_INS5_IJSC_NSA_ILi32EEEEEENS5_IJS18_SB_EEEEEEEvNS4_8identityENS4_13SM90_TMA_LOADES1C_vS1D_EENS_8epilogue10collective6detail29Sm90TmaWarpSpecializedAdapterINS1H_15DefaultEpilogueISJ_SK_SK_NS1G_6thread17LinearCombinationISJ_Li1EffLNS1L_9ScaleType4KindE0ELNS_15FloatRoundStyleE2ESJ_EENS1_15EpilogueDefaultEEEEEvvEEEEvNT_6ParamsE,"a",@progbits
	.sectionflags	@""
	.align	4
.nv.constant0._ZN7cutlass13device_kernelINS_4gemm6kernel13GemmUniversalIN4cute5tupleIJiiiiEEENS1_10collective13CollectiveMmaINS1_34MainloopSm90TmaGmmaWarpSpecializedILi2ENS5_IJNS4_1CILi1EEENSA_ILi8EEESB_EEENS1_35KernelTmaWarpSpecializedCooperativeEEENS5_IJNSA_ILi128EEENSA_ILi64EEESG_EEENS_10tfloat32_tENS5_IJlSB_lEEESJ_SK_NS4_8TiledMMAINS4_8MMA_AtomIJNS4_4SM904GMMA29MMA_64x64x8_F32TF32TF32_SS_TNILNSO_7ScaleInE1ELSQ_1EEEEEENS4_6LayoutINS5_IJNSA_ILi2EEESB_SB_EEENS5_IJSB_NSA_ILi0EEESW_EEEEENS5_IJNS4_10UnderscoreESZ_SZ_EEEEENS4_23SM90_TMA_LOAD_MULTICASTENS4_14ComposedLayoutINS4_7SwizzleILi3ELi4ELi3EEENS4_18smem_ptr_flag_bitsILi32EEENST_INS5_IJSC_NSA_ILi32EEEEEENS5_IJS18_SB_EEEEEEEvNS4_8identityENS4_13SM90_TMA_LOADES1C_vS1D_EENS_8epilogue10collective6detail29Sm90TmaWarpSpecializedAdapterINS1H_15DefaultEpilogueISJ_SK_SK_NS1G_6thread17LinearCombinationISJ_Li1EffLNS1L_9ScaleType4KindE0ELNS_15FloatRoundStyleE2ESJ_EENS1_15EpilogueDefaultEEEEEvvEEEEvNT_6ParamsE:
	.zero		1664


//--------------------- SYMBOLS --------------------------

	.type		.nv.reservedSmem.offset0,@object
	.size		.nv.reservedSmem.offset0,0x4
	.type		__assertfail,@function
